//
// Generated by NVIDIA NVVM Compiler
//
// Compiler Build ID: CL-36424714
// Cuda compilation tools, release 13.0, V13.0.88
// Based on NVVM 20.0.0
//

.version 9.0
.target sm_100
.address_size 64

.func  (.param .align 16 .b8 func_retval0[16]) __internal_trig_reduction_slowpathd
(
	.param .b64 __internal_trig_reduction_slowpathd_param_0
)
;
.global .align 8 .b8 __cudart_i2opi_d[144] = {8, 93, 141, 31, 177, 95, 251, 107, 234, 146, 82, 138, 247, 57, 7, 61, 123, 241, 229, 235, 199, 186, 39, 117, 45, 234, 95, 158, 102, 63, 70, 79, 183, 9, 203, 39, 207, 126, 54, 109, 31, 109, 10, 90, 139, 17, 47, 239, 15, 152, 5, 222, 255, 151, 248, 31, 59, 40, 249, 189, 139, 95, 132, 156, 244, 57, 83, 131, 57, 214, 145, 57, 65, 126, 95, 180, 38, 112, 156, 233, 132, 68, 187, 46, 245, 53, 130, 232, 62, 167, 41, 177, 28, 235, 29, 254, 28, 146, 209, 9, 234, 46, 73, 6, 224, 210, 77, 66, 58, 110, 36, 183, 97, 197, 187, 222, 171, 99, 81, 254, 65, 144, 67, 60, 153, 149, 98, 219, 192, 221, 52, 245, 209, 87, 39, 252, 41, 21, 68, 78, 110, 131, 249, 162};
.global .align 16 .b8 __cudart_sin_cos_coeffs[128] = {70, 210, 176, 44, 241, 229, 90, 190, 146, 227, 172, 105, 227, 29, 199, 62, 161, 98, 219, 25, 160, 1, 42, 191, 24, 8, 17, 17, 17, 17, 129, 63, 84, 85, 85, 85, 85, 85, 197, 191, 0, 0, 0, 0, 0, 0, 0, 0, 0, 0, 0, 0, 0, 0, 0, 0, 100, 129, 253, 32, 131, 255, 168, 189, 40, 133, 239, 193, 167, 238, 33, 62, 217, 230, 6, 142, 79, 126, 146, 190, 233, 188, 221, 25, 160, 1, 250, 62, 71, 93, 193, 22, 108, 193, 86, 191, 81, 85, 85, 85, 85, 85, 165, 63, 0, 0, 0, 0, 0, 0, 224, 191, 0, 0, 0, 0, 0, 0, 240, 63};

.func _Z3fftP7double2iii(
	.param .b64 _Z3fftP7double2iii_param_0,
	.param .b32 _Z3fftP7double2iii_param_1,
	.param .b32 _Z3fftP7double2iii_param_2,
	.param .b32 _Z3fftP7double2iii_param_3
)
{
	.reg .pred 	%p<11>;
	.reg .b32 	%r<37>;
	.reg .b64 	%rd<24>;
	.reg .b64 	%fd<92>;

	ld.param.u64 	%rd4, [_Z3fftP7double2iii_param_0];
	ld.param.u32 	%r12, [_Z3fftP7double2iii_param_1];
	ld.param.u32 	%r13, [_Z3fftP7double2iii_param_2];
	setp.lt.s32 	%p1, %r12, 2;
	@%p1 bra 	$L__BB0_12;
	ld.param.u32 	%r31, [_Z3fftP7double2iii_param_3];
	ld.param.u32 	%r28, [_Z3fftP7double2iii_param_1];
	cvta.to.global.u64 	%rd5, %rd4;
	mul.wide.s32 	%rd6, %r13, 16;
	add.s64 	%rd23, %rd5, %rd6;
	ld.global.v2.f64 	{%fd88, %fd87}, [%rd23];
	add.s32 	%r15, %r31, %r13;
	mul.wide.s32 	%rd7, %r31, 16;
	add.s64 	%rd8, %rd23, %rd7;
	ld.global.v2.f64 	{%fd3, %fd4}, [%rd8];
	shr.u32 	%r16, %r28, 1;
	shl.b32 	%r17, %r31, 1;
	{ // callseq 0, 0
	.param .b64 param0;
	st.param.b64 	[param0], %rd4;
	.param .b32 param1;
	st.param.b32 	[param1], %r16;
	.param .b32 param2;
	st.param.b32 	[param2], %r13;
	.param .b32 param3;
	st.param.b32 	[param3], %r17;
	call.uni 
	_Z3fftP7double2iii, 
	(
	param0, 
	param1, 
	param2, 
	param3
	);
	} // callseq 0
	{ // callseq 1, 0
	.param .b64 param0;
	st.param.b64 	[param0], %rd4;
	.param .b32 param1;
	st.param.b32 	[param1], %r16;
	.param .b32 param2;
	st.param.b32 	[param2], %r15;
	.param .b32 param3;
	st.param.b32 	[param3], %r17;
	call.uni 
	_Z3fftP7double2iii, 
	(
	param0, 
	param1, 
	param2, 
	param3
	);
	} // callseq 1
	neg.s32 	%r33, %r16;
	mov.f64 	%fd86, 0d0000000000000000;
	mov.u64 	%rd11, __cudart_sin_cos_coeffs;
$L__BB0_2:
	ld.param.u32 	%r29, [_Z3fftP7double2iii_param_1];
	mul.f64 	%fd24, %fd86, 0dC01921FB54442D18;
	cvt.rn.f64.u32 	%fd25, %r29;
	div.rn.f64 	%fd8, %fd24, %fd25;
	abs.f64 	%fd9, %fd8;
	setp.neu.f64 	%p2, %fd9, 0d7FF0000000000000;
	@%p2 bra 	$L__BB0_4;
	mov.f64 	%fd31, 0d0000000000000000;
	mul.rn.f64 	%fd90, %fd8, %fd31;
	mov.b32 	%r35, 1;
	bra.uni 	$L__BB0_7;
$L__BB0_4:
	mul.f64 	%fd26, %fd8, 0d3FE45F306DC9C883;
	cvt.rni.s32.f64 	%r34, %fd26;
	cvt.rn.f64.s32 	%fd27, %r34;
	fma.rn.f64 	%fd28, %fd27, 0dBFF921FB54442D18, %fd8;
	fma.rn.f64 	%fd29, %fd27, 0dBC91A62633145C00, %fd28;
	fma.rn.f64 	%fd90, %fd27, 0dB97B839A252049C0, %fd29;
	setp.ltu.f64 	%p3, %fd9, 0d41E0000000000000;
	@%p3 bra 	$L__BB0_6;
	{ // callseq 2, 0
	.param .b64 param0;
	st.param.f64 	[param0], %fd8;
	.param .align 16 .b8 retval0[16];
	call.uni (retval0), 
	__internal_trig_reduction_slowpathd, 
	(
	param0
	);
	ld.param.f64 	%fd90, [retval0];
	ld.param.b32 	%r34, [retval0+8];
	} // callseq 2
$L__BB0_6:
	add.s32 	%r35, %r34, 1;
$L__BB0_7:
	setp.neu.f64 	%p4, %fd9, 0d7FF0000000000000;
	shl.b32 	%r20, %r35, 6;
	cvt.u64.u32 	%rd9, %r20;
	and.b64  	%rd10, %rd9, 64;
	add.s64 	%rd12, %rd11, %rd10;
	mul.rn.f64 	%fd32, %fd90, %fd90;
	and.b32  	%r21, %r35, 1;
	setp.eq.b32 	%p5, %r21, 1;
	selp.f64 	%fd33, 0dBDA8FF8320FD8164, 0d3DE5DB65F9785EBA, %p5;
	ld.global.nc.v2.f64 	{%fd34, %fd35}, [%rd12];
	fma.rn.f64 	%fd36, %fd33, %fd32, %fd34;
	fma.rn.f64 	%fd37, %fd36, %fd32, %fd35;
	ld.global.nc.v2.f64 	{%fd38, %fd39}, [%rd12+16];
	fma.rn.f64 	%fd40, %fd37, %fd32, %fd38;
	fma.rn.f64 	%fd41, %fd40, %fd32, %fd39;
	ld.global.nc.v2.f64 	{%fd42, %fd43}, [%rd12+32];
	fma.rn.f64 	%fd44, %fd41, %fd32, %fd42;
	fma.rn.f64 	%fd45, %fd44, %fd32, %fd43;
	fma.rn.f64 	%fd46, %fd45, %fd90, %fd90;
	fma.rn.f64 	%fd47, %fd45, %fd32, 0d3FF0000000000000;
	selp.f64 	%fd48, %fd47, %fd46, %p5;
	and.b32  	%r22, %r35, 2;
	setp.eq.s32 	%p6, %r22, 0;
	mov.f64 	%fd49, 0d0000000000000000;
	sub.f64 	%fd50, %fd49, %fd48;
	selp.f64 	%fd15, %fd48, %fd50, %p6;
	@%p4 bra 	$L__BB0_9;
	mov.f64 	%fd56, 0d0000000000000000;
	mul.rn.f64 	%fd91, %fd8, %fd56;
	mov.b32 	%r36, 0;
	bra.uni 	$L__BB0_11;
$L__BB0_9:
	mul.f64 	%fd51, %fd8, 0d3FE45F306DC9C883;
	cvt.rni.s32.f64 	%r36, %fd51;
	cvt.rn.f64.s32 	%fd52, %r36;
	fma.rn.f64 	%fd53, %fd52, 0dBFF921FB54442D18, %fd8;
	fma.rn.f64 	%fd54, %fd52, 0dBC91A62633145C00, %fd53;
	fma.rn.f64 	%fd91, %fd52, 0dB97B839A252049C0, %fd54;
	setp.ltu.f64 	%p7, %fd9, 0d41E0000000000000;
	@%p7 bra 	$L__BB0_11;
	{ // callseq 3, 0
	.param .b64 param0;
	st.param.f64 	[param0], %fd8;
	.param .align 16 .b8 retval0[16];
	call.uni (retval0), 
	__internal_trig_reduction_slowpathd, 
	(
	param0
	);
	ld.param.f64 	%fd91, [retval0];
	ld.param.b32 	%r36, [retval0+8];
	} // callseq 3
$L__BB0_11:
	ld.param.u32 	%r32, [_Z3fftP7double2iii_param_3];
	ld.param.u32 	%r30, [_Z3fftP7double2iii_param_1];
	shl.b32 	%r25, %r36, 6;
	cvt.u64.u32 	%rd13, %r25;
	and.b64  	%rd14, %rd13, 64;
	add.s64 	%rd16, %rd11, %rd14;
	mul.rn.f64 	%fd57, %fd91, %fd91;
	and.b32  	%r26, %r36, 1;
	setp.eq.b32 	%p8, %r26, 1;
	selp.f64 	%fd58, 0dBDA8FF8320FD8164, 0d3DE5DB65F9785EBA, %p8;
	ld.global.nc.v2.f64 	{%fd59, %fd60}, [%rd16];
	fma.rn.f64 	%fd61, %fd58, %fd57, %fd59;
	fma.rn.f64 	%fd62, %fd61, %fd57, %fd60;
	ld.global.nc.v2.f64 	{%fd63, %fd64}, [%rd16+16];
	fma.rn.f64 	%fd65, %fd62, %fd57, %fd63;
	fma.rn.f64 	%fd66, %fd65, %fd57, %fd64;
	ld.global.nc.v2.f64 	{%fd67, %fd68}, [%rd16+32];
	fma.rn.f64 	%fd69, %fd66, %fd57, %fd67;
	fma.rn.f64 	%fd70, %fd69, %fd57, %fd68;
	fma.rn.f64 	%fd71, %fd70, %fd91, %fd91;
	fma.rn.f64 	%fd72, %fd70, %fd57, 0d3FF0000000000000;
	selp.f64 	%fd73, %fd72, %fd71, %p8;
	and.b32  	%r27, %r36, 2;
	setp.eq.s32 	%p9, %r27, 0;
	mov.f64 	%fd74, 0d0000000000000000;
	sub.f64 	%fd75, %fd74, %fd73;
	selp.f64 	%fd76, %fd73, %fd75, %p9;
	mul.f64 	%fd77, %fd4, %fd76;
	mul.f64 	%fd78, %fd3, %fd15;
	sub.f64 	%fd79, %fd78, %fd77;
	mul.f64 	%fd80, %fd3, %fd76;
	fma.rn.f64 	%fd81, %fd4, %fd15, %fd80;
	add.f64 	%fd82, %fd88, %fd79;
	add.f64 	%fd83, %fd87, %fd81;
	st.global.v2.f64 	[%rd23], {%fd82, %fd83};
	sub.f64 	%fd84, %fd88, %fd79;
	sub.f64 	%fd85, %fd87, %fd81;
	cvt.u64.u32 	%rd17, %r30;
	shl.b64 	%rd18, %rd17, 3;
	and.b64  	%rd19, %rd18, 34359738352;
	add.s64 	%rd20, %rd23, %rd19;
	st.global.v2.f64 	[%rd20], {%fd84, %fd85};
	mul.wide.s32 	%rd21, %r32, 16;
	add.s64 	%rd22, %rd23, %rd21;
	ld.global.v2.f64 	{%fd88, %fd87}, [%rd22];
	add.f64 	%fd86, %fd86, 0d3FF0000000000000;
	add.s64 	%rd23, %rd23, 16;
	add.s32 	%r33, %r33, 1;
	setp.ne.s32 	%p10, %r33, 0;
	@%p10 bra 	$L__BB0_2;
$L__BB0_12:
	ret;

}
	// .globl	_Z11perform_fftP7double2i
.visible .entry _Z11perform_fftP7double2i(
	.param .u64 .ptr .align 1 _Z11perform_fftP7double2i_param_0,
	.param .u32 _Z11perform_fftP7double2i_param_1
)
{
	.reg .b32 	%r<6>;
	.reg .b64 	%rd<2>;

	ld.param.u64 	%rd1, [_Z11perform_fftP7double2i_param_0];
	ld.param.u32 	%r1, [_Z11perform_fftP7double2i_param_1];
	mov.u32 	%r2, %ctaid.x;
	mov.u32 	%r3, %ntid.x;
	mov.u32 	%r4, %tid.x;
	mad.lo.s32 	%r5, %r2, %r3, %r4;
	{ // callseq 4, 0
	.param .b64 param0;
	st.param.b64 	[param0], %rd1;
	.param .b32 param1;
	st.param.b32 	[param1], %r1;
	.param .b32 param2;
	st.param.b32 	[param2], %r5;
	.param .b32 param3;
	st.param.b32 	[param3], 1;
	call.uni 
	_Z3fftP7double2iii, 
	(
	param0, 
	param1, 
	param2, 
	param3
	);
	} // callseq 4
	ret;

}
.func  (.param .align 16 .b8 func_retval0[16]) __internal_trig_reduction_slowpathd(
	.param .b64 __internal_trig_reduction_slowpathd_param_0
)
{
	.local .align 8 .b8 	__local_depot2[40];
	.reg .b64 	%SP;
	.reg .b64 	%SPL;
	.reg .pred 	%p<10>;
	.reg .b32 	%r<47>;
	.reg .b64 	%rd<74>;
	.reg .b64 	%fd<5>;

	mov.u64 	%SPL, __local_depot2;
	ld.param.f64 	%fd4, [__internal_trig_reduction_slowpathd_param_0];
	add.u64 	%rd1, %SPL, 0;
	{
	.reg .b32 %temp; 
	mov.b64 	{%temp, %r1}, %fd4;
	}
	shr.u32 	%r2, %r1, 20;
	and.b32  	%r3, %r2, 2047;
	setp.eq.s32 	%p1, %r3, 2047;
	mov.b32 	%r46, 0;
	@%p1 bra 	$L__BB2_9;
	add.s32 	%r20, %r3, -1024;
	mov.b64 	%rd20, %fd4;
	shl.b64 	%rd2, %rd20, 11;
	shr.u32 	%r4, %r20, 6;
	sub.s32 	%r45, 15, %r4;
	sub.s32 	%r21, 19, %r4;
	setp.lt.u32 	%p2, %r20, 128;
	selp.b32 	%r6, 18, %r21, %p2;
	setp.ge.s32 	%p3, %r45, %r6;
	mov.b64 	%rd70, 0;
	@%p3 bra 	$L__BB2_4;
	add.s32 	%r23, %r6, %r4;
	neg.s32 	%r43, %r23;
	or.b64  	%rd3, %rd2, -9223372036854775808;
	mov.b64 	%rd70, 0;
	mov.b32 	%r42, 0;
	mov.u64 	%rd25, __cudart_i2opi_d;
	mov.u32 	%r44, %r45;
$L__BB2_3:
	.pragma "nounroll";
	mul.wide.s32 	%rd22, %r42, 8;
	add.s64 	%rd23, %rd1, %rd22;
	mul.wide.s32 	%rd24, %r44, 8;
	add.s64 	%rd26, %rd25, %rd24;
	ld.global.nc.u64 	%rd27, [%rd26];
	{
	.reg .u32 %r0, %r1, %r2, %r3, %alo, %ahi, %blo, %bhi, %clo, %chi;
	mov.b64 	{%alo,%ahi}, %rd27;
	mov.b64 	{%blo,%bhi}, %rd3;
	mov.b64 	{%clo,%chi}, %rd70;
	mad.lo.cc.u32 	%r0, %alo, %blo, %clo;
	madc.hi.cc.u32 	%r1, %alo, %blo, %chi;
	madc.hi.u32 	%r2, %alo, %bhi, 0;
	mad.lo.cc.u32 	%r1, %alo, %bhi, %r1;
	madc.hi.cc.u32 	%r2, %ahi, %blo, %r2;
	madc.hi.u32 	%r3, %ahi, %bhi, 0;
	mad.lo.cc.u32 	%r1, %ahi, %blo, %r1;
	madc.lo.cc.u32 	%r2, %ahi, %bhi, %r2;
	addc.u32 	%r3, %r3, 0;
	mov.b64 	%rd28, {%r0,%r1};
	mov.b64 	%rd70, {%r2,%r3};
	}
	st.local.u64 	[%rd23], %rd28;
	add.s32 	%r44, %r44, 1;
	add.s32 	%r43, %r43, 1;
	add.s32 	%r42, %r42, 1;
	setp.ne.s32 	%p4, %r43, -15;
	mov.u32 	%r45, %r6;
	@%p4 bra 	$L__BB2_3;
$L__BB2_4:
	cvt.s64.s32 	%rd29, %r45;
	cvt.u64.u32 	%rd30, %r4;
	add.s64 	%rd31, %rd30, %rd29;
	shl.b64 	%rd32, %rd31, 3;
	add.s64 	%rd33, %rd1, %rd32;
	st.local.u64 	[%rd33+-120], %rd70;
	and.b32  	%r15, %r2, 63;
	ld.local.u64 	%rd72, [%rd1+16];
	ld.local.u64 	%rd71, [%rd1+24];
	setp.eq.s32 	%p5, %r15, 0;
	@%p5 bra 	$L__BB2_6;
	shl.b64 	%rd34, %rd71, %r15;
	shr.u64 	%rd35, %rd72, 1;
	xor.b32  	%r24, %r15, 63;
	shr.u64 	%rd36, %rd35, %r24;
	or.b64  	%rd71, %rd34, %rd36;
	ld.local.u64 	%rd37, [%rd1+8];
	shl.b64 	%rd38, %rd72, %r15;
	shr.u64 	%rd39, %rd37, 1;
	shr.u64 	%rd40, %rd39, %r24;
	or.b64  	%rd72, %rd38, %rd40;
$L__BB2_6:
	and.b32  	%r25, %r1, -2147483648;
	shr.u64 	%rd41, %rd71, 62;
	cvt.u32.u64 	%r26, %rd41;
	mov.b64 	{%r27, %r28}, %rd71;
	mov.b64 	{%r29, %r30}, %rd72;
	shf.l.wrap.b32 	%r31, %r30, %r27, 2;
	shf.l.wrap.b32 	%r32, %r27, %r28, 2;
	mov.b64 	%rd42, {%r31, %r32};
	shl.b64 	%rd43, %rd72, 2;
	shr.u64 	%rd44, %rd42, 63;
	cvt.u32.u64 	%r33, %rd44;
	add.s32 	%r34, %r33, %r26;
	setp.eq.s32 	%p6, %r25, 0;
	neg.s32 	%r35, %r34;
	selp.b32 	%r46, %r34, %r35, %p6;
	setp.gt.s64 	%p7, %rd42, -1;
	mov.b64 	%rd45, 0;
	{
	.reg .u32 %r0, %r1, %r2, %r3, %a0, %a1, %a2, %a3, %b0, %b1, %b2, %b3;
	mov.b64 	{%a0,%a1}, %rd45;
	mov.b64 	{%a2,%a3}, %rd45;
	mov.b64 	{%b0,%b1}, %rd43;
	mov.b64 	{%b2,%b3}, %rd42;
	sub.cc.u32 	%r0, %a0, %b0;
	subc.cc.u32 	%r1, %a1, %b1;
	subc.cc.u32 	%r2, %a2, %b2;
	subc.u32 	%r3, %a3, %b3;
	mov.b64 	%rd46, {%r0,%r1};
	mov.b64 	%rd47, {%r2,%r3};
	}
	xor.b32  	%r36, %r25, -2147483648;
	selp.b64 	%rd73, %rd42, %rd47, %p7;
	selp.b64 	%rd14, %rd43, %rd46, %p7;
	selp.b32 	%r17, %r25, %r36, %p7;
	clz.b64 	%r37, %rd73;
	cvt.u64.u32 	%rd15, %r37;
	setp.eq.s32 	%p8, %r37, 0;
	@%p8 bra 	$L__BB2_8;
	cvt.u32.u64 	%r38, %rd15;
	and.b32  	%r39, %r38, 63;
	shl.b64 	%rd48, %rd73, %r39;
	shr.u64 	%rd49, %rd14, 1;
	not.b32 	%r40, %r38;
	and.b32  	%r41, %r40, 63;
	shr.u64 	%rd50, %rd49, %r41;
	or.b64  	%rd73, %rd48, %rd50;
$L__BB2_8:
	mov.b64 	%rd51, -3958705157555305931;
	{
	.reg .u32 %r0, %r1, %r2, %r3, %alo, %ahi, %blo, %bhi;
	mov.b64 	{%alo,%ahi}, %rd73;
	mov.b64 	{%blo,%bhi}, %rd51;
	mul.lo.u32 	%r0, %alo, %blo;
	mul.hi.u32 	%r1, %alo, %blo;
	mad.lo.cc.u32 	%r1, %alo, %bhi, %r1;
	madc.hi.u32 	%r2, %alo, %bhi, 0;
	mad.lo.cc.u32 	%r1, %ahi, %blo, %r1;
	madc.hi.cc.u32 	%r2, %ahi, %blo, %r2;
	madc.hi.u32 	%r3, %ahi, %bhi, 0;
	mad.lo.cc.u32 	%r2, %ahi, %bhi, %r2;
	addc.u32 	%r3, %r3, 0;
	mov.b64 	%rd52, {%r0,%r1};
	mov.b64 	%rd53, {%r2,%r3};
	}
	setp.gt.s64 	%p9, %rd53, 0;
	{
	.reg .u32 %r0, %r1, %r2, %r3, %a0, %a1, %a2, %a3, %b0, %b1, %b2, %b3;
	mov.b64 	{%a0,%a1}, %rd52;
	mov.b64 	{%a2,%a3}, %rd53;
	mov.b64 	{%b0,%b1}, %rd52;
	mov.b64 	{%b2,%b3}, %rd53;
	add.cc.u32 	%r0, %a0, %b0;
	addc.cc.u32 	%r1, %a1, %b1;
	addc.cc.u32 	%r2, %a2, %b2;
	addc.u32 	%r3, %a3, %b3;
	mov.b64 	%rd54, {%r0,%r1};
	mov.b64 	%rd55, {%r2,%r3};
	}
	selp.b64 	%rd56, %rd55, %rd53, %p9;
	selp.s64 	%rd57, -1, 0, %p9;
	sub.s64 	%rd58, %rd57, %rd15;
	cvt.u64.u32 	%rd59, %r17;
	shl.b64 	%rd60, %rd59, 32;
	add.s64 	%rd61, %rd56, 1;
	shr.u64 	%rd62, %rd61, 10;
	add.s64 	%rd63, %rd62, 1;
	shr.u64 	%rd64, %rd63, 1;
	shl.b64 	%rd65, %rd58, 52;
	add.s64 	%rd66, %rd65, %rd64;
	add.s64 	%rd67, %rd66, 4602678819172646912;
	or.b64  	%rd68, %rd67, %rd60;
	mov.b64 	%fd4, %rd68;
$L__BB2_9:
	st.param.f64 	[func_retval0], %fd4;
	st.param.b32 	[func_retval0+8], %r46;
	ret;

}


// ===== COMPILED SASS (sm_100) =====

	.target	sm_100

	.elftype	@"ET_EXEC"


//--------------------- .note.nv.tkinfo           --------------------------
	.section	.note.nv.tkinfo,"",@"SHT_NOTE"
	.sectionflags	@"SHF_NOTE_NV_TKINFO"
	.tkinfo
        /*0018*/ 	.word	0x00000002
        /*0030*/ 	.string	""
        /*0030*/ 	.string	"ptxas"
        /*0030*/ 	.string	"Cuda compilation tools, release 13.0, V13.0.88"
        /*0030*/ 	.string	"Build cuda_13.0.r13.0/compiler.36424714_0"
        /*0030*/ 	.string	"-arch sm_100 -m 64 "



//--------------------- .note.nv.cuinfo           --------------------------
	.section	.note.nv.cuinfo,"",@"SHT_NOTE"
	.sectionflags	@"SHF_NOTE_NV_CUINFO"
        /*0018*/ 	.short	0x0002
        /*001a*/ 	.short	0x0064
        /*001c*/ 	.short	0x0082
	.zero		2


//--------------------- .nv.info                  --------------------------
	.section	.nv.info,"",@"SHT_CUDA_INFO"
	.align	4


	//----- nvinfo : EIATTR_REGCOUNT
	.align		4
        /*0000*/ 	.byte	0x04, 0x2f
        /*0002*/ 	.short	(.L_3 - .L_2)
	.align		4
.L_2:
        /*0004*/ 	.word	index@(_Z11perform_fftP7double2i)
        /*0008*/ 	.word	0x00000038


	//----- nvinfo : EIATTR_FRAME_SIZE
	.align		4
.L_3:
        /*000c*/ 	.byte	0x04, 0x11
        /*000e*/ 	.short	(.L_5 - .L_4)
	.align		4
.L_4:
        /*0010*/ 	.word	index@($_Z11perform_fftP7double2i$__internal_trig_reduction_slowpathd)
        /*0014*/ 	.word	0x00000000


	//----- nvinfo : EIATTR_FRAME_SIZE
	.align		4
.L_5:
        /*0018*/ 	.byte	0x04, 0x11
        /*001a*/ 	.short	(.L_7 - .L_6)
	.align		4
.L_6:
        /*001c*/ 	.word	index@($__internal_0_$__cuda_sm20_div_rn_f64_full)
        /*0020*/ 	.word	0x00000000


	//----- nvinfo : EIATTR_FRAME_SIZE
	.align		4
.L_7:
        /*0024*/ 	.byte	0x04, 0x11
        /*0026*/ 	.short	(.L_9 - .L_8)
	.align		4
.L_8:
        /*0028*/ 	.word	index@($_Z11perform_fftP7double2i$_Z3fftP7double2iii)
        /*002c*/ 	.word	0x00000000


	//----- nvinfo : EIATTR_FRAME_SIZE
	.align		4
.L_9:
        /*0030*/ 	.byte	0x04, 0x11
        /*0032*/ 	.short	(.L_11 - .L_10)
	.align		4
.L_10:
        /*0034*/ 	.word	index@(_Z11perform_fftP7double2i)
        /*0038*/ 	.word	0x00000000


	//----- nvinfo : EIATTR_MIN_STACK_SIZE
	.align		4
.L_11:
        /*003c*/ 	.byte	0x04, 0x12
        /*003e*/ 	.short	(.L_13 - .L_12)
	.align		4
.L_12:
        /*0040*/ 	.word	index@(_Z11perform_fftP7double2i)
        /*0044*/ 	.word	0x00000000
.L_13:


//--------------------- .nv.compat                --------------------------
	.section	.nv.compat,"",@"SHT_CUDA_COMPAT_INFO"
	.align	4
        /*0000*/ 	.byte	0x02, 0x09, 0x00, 0x00, 0x02, 0x02, 0x01, 0x00, 0x02, 0x05, 0x05, 0x00, 0x03, 0x07, 0x01, 0x01
        /*0010*/ 	.byte	0x02, 0x03, 0x00, 0x00, 0x02, 0x06, 0x01, 0x00, 0x04, 0x0b, 0x08, 0x00, 0x01, 0x00, 0x00, 0x00
        /*0020*/ 	.byte	0x00, 0x00, 0x00, 0x00


//--------------------- .nv.info._Z11perform_fftP7double2i --------------------------
	.section	.nv.info._Z11perform_fftP7double2i,"",@"SHT_CUDA_INFO"
	.sectionflags	@""
	.align	4


	//----- nvinfo : EIATTR_CUDA_API_VERSION
	.align		4
        /*0000*/ 	.byte	0x04, 0x37
        /*0002*/ 	.short	(.L_15 - .L_14)
.L_14:
        /*0004*/ 	.word	0x00000082


	//----- nvinfo : EIATTR_KPARAM_INFO
	.align		4
.L_15:
        /*0008*/ 	.byte	0x04, 0x17
        /*000a*/ 	.short	(.L_17 - .L_16)
.L_16:
        /*000c*/ 	.word	0x00000000
        /*0010*/ 	.short	0x0001
        /*0012*/ 	.short	0x0008
        /*0014*/ 	.byte	0x00, 0xf0, 0x11, 0x00


	//----- nvinfo : EIATTR_KPARAM_INFO
	.align		4
.L_17:
        /*0018*/ 	.byte	0x04, 0x17
        /*001a*/ 	.short	(.L_19 - .L_18)
.L_18:
        /*001c*/ 	.word	0x00000000
        /*0020*/ 	.short	0x0000
        /*0022*/ 	.short	0x0000
        /*0024*/ 	.byte	0x00, 0xf5, 0x21, 0x00


	//----- nvinfo : EIATTR_SPARSE_MMA_MASK
	.align		4
.L_19:
        /*0028*/ 	.byte	0x03, 0x50
        /*002a*/ 	.short	0x0000


	//----- nvinfo : EIATTR_MAXREG_COUNT
	.align		4
        /*002c*/ 	.byte	0x03, 0x1b
        /*002e*/ 	.short	0x00ff


	//----- nvinfo : EIATTR_MERCURY_ISA_VERSION
	.align		4
        /*0030*/ 	.byte	0x03, 0x5f
        /*0032*/ 	.short	0x0101


	//----- nvinfo : EIATTR_VRC_CTA_INIT_COUNT
	.align		4
        /*0034*/ 	.byte	0x02, 0x4a
	.zero		1
	.zero		1


	//----- nvinfo : EIATTR_EXIT_INSTR_OFFSETS
	.align		4
        /*0038*/ 	.byte	0x04, 0x1c
        /*003a*/ 	.short	(.L_21 - .L_20)


	//   ....[0]....
.L_20:
        /*003c*/ 	.word	0x000000e0


	//----- nvinfo : EIATTR_CRS_STACK_SIZE
	.align		4
.L_21:
        /*0040*/ 	.byte	0x04, 0x1e
        /*0042*/ 	.short	(.L_23 - .L_22)
.L_22:
        /*0044*/ 	.word	0x00000000


	//----- nvinfo : EIATTR_CBANK_PARAM_SIZE
	.align		4
.L_23:
        /*0048*/ 	.byte	0x03, 0x19
        /*004a*/ 	.short	0x000c


	//----- nvinfo : EIATTR_PARAM_CBANK
	.align		4
        /*004c*/ 	.byte	0x04, 0x0a
        /*004e*/ 	.short	(.L_25 - .L_24)
	.align		4
.L_24:
        /*0050*/ 	.word	index@(.nv.constant0._Z11perform_fftP7double2i)
        /*0054*/ 	.short	0x0380
        /*0056*/ 	.short	0x000c


	//----- nvinfo : EIATTR_SW_WAR
	.align		4
.L_25:
        /*0058*/ 	.byte	0x04, 0x36
        /*005a*/ 	.short	(.L_27 - .L_26)
.L_26:
        /*005c*/ 	.word	0x00000008
.L_27:


//--------------------- .nv.callgraph             --------------------------
	.section	.nv.callgraph,"",@"SHT_CUDA_CALLGRAPH"
	.align	4
	.sectionentsize	8
	.align		4
        /*0000*/ 	.word	0x00000000
	.align		4
        /*0004*/ 	.word	0xffffffff
	.align		4
        /*0008*/ 	.word	0x00000000
	.align		4
        /*000c*/ 	.word	0xfffffffe
	.align		4
        /*0010*/ 	.word	0x00000000
	.align		4
        /*0014*/ 	.word	0xfffffffd
	.align		4
        /*0018*/ 	.word	0x00000000
	.align		4
        /*001c*/ 	.word	0xfffffffc


//--------------------- .nv.constant4             --------------------------
	.section	.nv.constant4,"a",@progbits
	.align	8
	.align		8
.nv.constant4:
        /*0000*/ 	.dword	__cudart_i2opi_d
	.align		8
        /*0008*/ 	.dword	__cudart_sin_cos_coeffs


//--------------------- .text._Z11perform_fftP7double2i --------------------------
	.section	.text._Z11perform_fftP7double2i,"ax",@progbits
	.align	128
        .global         _Z11perform_fftP7double2i
        .type           _Z11perform_fftP7double2i,@function
        .size           _Z11perform_fftP7double2i,(.L_x_27 - _Z11perform_fftP7double2i)
        .other          _Z11perform_fftP7double2i,@"STO_CUDA_ENTRY STV_DEFAULT"
_Z11perform_fftP7double2i:
.text._Z11perform_fftP7double2i:
[----:B------:R-:W0:Y:S01]  /*0000*/  LDC R1, c[0x0][0x37c] ;  /* 0x0000df00ff017b82 */ /* 0x000e220000000800 */
[----:B------:R-:W1:Y:S07]  /*0010*/  S2R R0, SR_TID.X ;  /* 0x0000000000007919 */ /* 0x000e6e0000002100 */
[----:B------:R-:W1:Y:S01]  /*0020*/  S2UR UR4, SR_CTAID.X ;  /* 0x00000000000479c3 */ /* 0x000e620000002500 */
[----:B------:R-:W2:Y:S01]  /*0030*/  LDCU.64 UR6, c[0x0][0x380] ;  /* 0x00007000ff0677ac */ /* 0x000ea20008000a00 */
[----:B------:R-:W-:Y:S01]  /*0040*/  IMAD.MOV.U32 R8, RZ, RZ, 0x1 ;  /* 0x00000001ff087424 */ /* 0x000fe200078e00ff */
[----:B------:R-:W-:Y:S01]  /*0050*/  MOV R20, 0xe0 ;  /* 0x000000e000147802 */ /* 0x000fe20000000f00 */
[----:B------:R-:W-:Y:S01]  /*0060*/  IMAD.MOV.U32 R21, RZ, RZ, 0x0 ;  /* 0x00000000ff157424 */ /* 0x000fe200078e00ff */
[----:B------:R-:W3:Y:S03]  /*0070*/  LDCU UR5, c[0x0][0x388] ;  /* 0x00007100ff0577ac */ /* 0x000ee60008000800 */
[----:B------:R-:W1:Y:S01]  /*0080*/  LDC R7, c[0x0][0x360] ;  /* 0x0000d800ff077b82 */ /* 0x000e620000000800 */
[----:B--2---:R-:W-:-:S02]  /*0090*/  IMAD.U32 R4, RZ, RZ, UR6 ;  /* 0x00000006ff047e24 */ /* 0x004fc4000f8e00ff */
[----:B------:R-:W-:Y:S02]  /*00a0*/  IMAD.U32 R5, RZ, RZ, UR7 ;  /* 0x00000007ff057e24 */ /* 0x000fe4000f8e00ff */
[----:B---3--:R-:W-:Y:S02]  /*00b0*/  IMAD.U32 R6, RZ, RZ, UR5 ;  /* 0x00000005ff067e24 */ /* 0x008fe4000f8e00ff */
[----:B01----:R-:W-:-:S07]  /*00c0*/  IMAD R7, R7, UR4, R0 ;  /* 0x0000000407077c24 */ /* 0x003fce000f8e0200 */
[----:B------:R-:W-:Y:S05]  /*00d0*/  CALL.REL.NOINC `($_Z11perform_fftP7double2i$_Z3fftP7double2iii) ;  /* 0x0000000000047944 */ /* 0x000fea0003c00000 */
[----:B------:R-:W-:Y:S05]  /*00e0*/  EXIT ;  /* 0x000000000000794d */ /* 0x000fea0003800000 */
        .type           $_Z11perform_fftP7double2i$_Z3fftP7double2iii,@function
        .size           $_Z11perform_fftP7double2i$_Z3fftP7double2iii,($__internal_0_$__cuda_sm20_div_rn_f64_full - $_Z11perform_fftP7double2i$_Z3fftP7double2iii)
$_Z11perform_fftP7double2i$_Z3fftP7double2iii:
[----:B------:R-:W-:-:S05]  /*00f0*/  VIADD R1, R1, 0xffffff90 ;  /* 0xffffff9001017836 */ /* 0x000fca0000000000 */
[----:B------:R-:W-:Y:S04]  /*0100*/  STL [R1+0x68], R53 ;  /* 0x0000683501007387 */ /* 0x000fe80000100800 */
        /* <DEDUP_REMOVED lines=18> */
[----:B------:R0:W-:Y:S04]  /*0230*/  STL [R1+0x48], R37 ;  /* 0x0000482501007387 */ /* 0x0001e80000100800 */
[----:B------:R1:W-:Y:S04]  /*0240*/  STL [R1+0x44], R36 ;  /* 0x0000442401007387 */ /* 0x0003e80000100800 */
[----:B------:R2:W-:Y:S01]  /*0250*/  STL [R1+0x40], R31 ;  /* 0x0000401f01007387 */ /* 0x0005e20000100800 */
[----:B0-----:R-:W0:Y:S05]  /*0260*/  BMOV.32.CLEAR R37, B9 ;  /* 0x0000000009257355 */ /* 0x001e2a0000100000 */
[----:B------:R3:W-:Y:S01]  /*0270*/  STL [R1+0x3c], R30 ;  /* 0x00003c1e01007387 */ /* 0x0007e20000100800 */
[----:B-1----:R-:W1:Y:S05]  /*0280*/  BMOV.32.CLEAR R36, B8 ;  /* 0x0000000008247355 */ /* 0x002e6a0000100000 */
[----:B--2---:R-:W2:Y:S05]  /*0290*/  BMOV.32.CLEAR R31, B7 ;  /* 0x00000000071f7355 */ /* 0x004eaa0000100000 */
[----:B---3--:R-:W3:Y:S05]  /*02a0*/  BMOV.32.CLEAR R30, B6 ;  /* 0x00000000061e7355 */ /* 0x008eea0000100000 */
[----:B------:R-:W-:Y:S01]  /*02b0*/  BSSY.RECONVERGENT B9, `(.L_x_0) ;  /* 0x00000db000097945 */ /* 0x000fe20003800200 */
[----:B------:R4:W-:Y:S04]  /*02c0*/  STL [R1+0x60], R47 ;  /* 0x0000602f01007387 */ /* 0x0009e80000100800 */
[----:B------:R5:W-:Y:S04]  /*02d0*/  STL [R1+0x5c], R46 ;  /* 0x00005c2e01007387 */ /* 0x000be80000100800 */
[----:B------:R0:W-:Y:S01]  /*02e0*/  STL [R1+0x1c], R22 ;  /* 0x00001c1601007387 */ /* 0x0001e20000100800 */
[----:B----4-:R-:W-:-:S03]  /*02f0*/  IMAD.MOV.U32 R47, RZ, RZ, R5 ;  /* 0x000000ffff2f7224 */ /* 0x010fc600078e0005 */
[----:B------:R4:W-:Y:S01]  /*0300*/  STL [R1], R2 ;  /* 0x0000000201007387 */ /* 0x0009e20000100800 */
[----:B-----5:R-:W-:Y:S02]  /*0310*/  IMAD.MOV.U32 R46, RZ, RZ, R4 ;  /* 0x000000ffff2e7224 */ /* 0x020fe400078e0004 */
[----:B0-----:R-:W-:Y:S02]  /*0320*/  IMAD.MOV.U32 R22, RZ, RZ, R6 ;  /* 0x000000ffff167224 */ /* 0x001fe400078e0006 */
[----:B----4-:R-:W-:Y:S01]  /*0330*/  IMAD.MOV.U32 R2, RZ, RZ, R8 ;  /* 0x000000ffff027224 */ /* 0x010fe200078e0008 */
[----:B------:R-:W0:Y:S02]  /*0340*/  LDC.64 R38, c[0x0][0x358] ;  /* 0x0000d600ff267b82 */ /* 0x000e240000000a00 */
[----:B------:R-:W-:-:S13]  /*0350*/  ISETP.GE.AND P0, PT, R22, 0x2, PT ;  /* 0x000000021600780c */ /* 0x000fda0003f06270 */
[----:B-123--:R-:W-:Y:S05]  /*0360*/  @!P0 BRA `(.L_x_1) ;  /* 0x0000000c003c8947 */ /* 0x00efea0003800000 */
[C---:B0-----:R-:W-:Y:S01]  /*0370*/  R2UR UR4, R38.reuse ;  /* 0x00000000260472ca */ /* 0x041fe200000e0000 */
[----:B------:R-:W-:Y:S01]  /*0380*/  IMAD.WIDE R10, R7, 0x10, R46 ;  /* 0x00000010070a7825 */ /* 0x000fe200078e022e */
[C---:B------:R-:W-:Y:S02]  /*0390*/  R2UR UR5, R39.reuse ;  /* 0x00000000270572ca */ /* 0x040fe400000e0000 */
[----:B------:R-:W-:Y:S02]  /*03a0*/  R2UR UR6, R38 ;  /* 0x00000000260672ca */ /* 0x000fe400000e0000 */
[----:B------:R-:W-:Y:S01]  /*03b0*/  R2UR UR7, R39 ;  /* 0x00000000270772ca */ /* 0x000fe200000e0000 */
[----:B------:R-:W-:-:S08]  /*03c0*/  IMAD.WIDE R16, R2, 0x10, R10 ;  /* 0x0000001002107825 */ /* 0x000fd000078e020a */
[----:B------:R0:W5:Y:S04]  /*03d0*/  LDG.E.128 R24, desc[UR4][R10.64] ;  /* 0x000000040a187981 */ /* 0x000168000c1e1d00 */
[----:B------:R-:W5:Y:S01]  /*03e0*/  LDG.E.128 R16, desc[UR6][R16.64] ;  /* 0x0000000610107981 */ /* 0x000f62000c1e1d00 */
[----:B------:R-:W-:Y:S01]  /*03f0*/  IMAD.MOV.U32 R28, RZ, RZ, R10 ;  /* 0x000000ffff1c7224 */ /* 0x000fe200078e000a */
[----:B------:R-:W-:Y:S01]  /*0400*/  SHF.R.U32.HI R6, RZ, 0x1, R22 ;  /* 0x00000001ff067819 */ /* 0x000fe20000011616 */
[----:B------:R-:W-:Y:S01]  /*0410*/  IMAD.MOV.U32 R23, RZ, RZ, R11 ;  /* 0x000000ffff177224 */ /* 0x000fe200078e000b */
[----:B------:R-:W-:Y:S01]  /*0420*/  MOV R20, 0x490 ;  /* 0x0000049000147802 */ /* 0x000fe20000000f00 */
[----:B------:R-:W-:Y:S02]  /*0430*/  IMAD.IADD R44, R7, 0x1, R2 ;  /* 0x00000001072c7824 */ /* 0x000fe400078e0202 */
[----:B------:R-:W-:-:S02]  /*0440*/  IMAD.SHL.U32 R8, R2, 0x2, RZ ;  /* 0x0000000202087824 */ /* 0x000fc400078e00ff */
[----:B------:R-:W-:Y:S02]  /*0450*/  IMAD.MOV.U32 R4, RZ, RZ, R46 ;  /* 0x000000ffff047224 */ /* 0x000fe400078e002e */
[----:B------:R-:W-:Y:S02]  /*0460*/  IMAD.MOV.U32 R5, RZ, RZ, R47 ;  /* 0x000000ffff057224 */ /* 0x000fe400078e002f */
[----:B0-----:R-:W-:-:S07]  /*0470*/  IMAD.MOV.U32 R21, RZ, RZ, 0x0 ;  /* 0x00000000ff157424 */ /* 0x001fce00078e00ff */
[----:B-----5:R-:W-:Y:S05]  /*0480*/  CALL.REL.NOINC `($_Z11perform_fftP7double2i$_Z3fftP7double2iii) ;  /* 0xfffffffc00187944 */ /* 0x020fea0003c3ffff */
[----:B------:R-:W-:Y:S01]  /*0490*/  SHF.R.U32.HI R29, RZ, 0x1, R22 ;  /* 0x00000001ff1d7819 */ /* 0x000fe20000011616 */
[----:B------:R-:W-:Y:S01]  /*04a0*/  IMAD.MOV.U32 R4, RZ, RZ, R46 ;  /* 0x000000ffff047224 */ /* 0x000fe200078e002e */
[----:B------:R-:W-:Y:S01]  /*04b0*/  MOV R20, 0x520 ;  /* 0x0000052000147802 */ /* 0x000fe20000000f00 */
[----:B------:R-:W-:Y:S02]  /*04c0*/  IMAD.MOV.U32 R5, RZ, RZ, R47 ;  /* 0x000000ffff057224 */ /* 0x000fe400078e002f */
[----:B------:R-:W-:Y:S02]  /*04d0*/  IMAD.MOV.U32 R7, RZ, RZ, R44 ;  /* 0x000000ffff077224 */ /* 0x000fe400078e002c */
[----:B------:R-:W-:Y:S02]  /*04e0*/  IMAD.SHL.U32 R8, R2, 0x2, RZ ;  /* 0x0000000202087824 */ /* 0x000fe400078e00ff */
[----:B------:R-:W-:Y:S02]  /*04f0*/  IMAD.MOV.U32 R6, RZ, RZ, R29 ;  /* 0x000000ffff067224 */ /* 0x000fe400078e001d */
[----:B------:R-:W-:-:S07]  /*0500*/  IMAD.MOV.U32 R21, RZ, RZ, 0x0 ;  /* 0x00000000ff157424 */ /* 0x000fce00078e00ff */
[----:B------:R-:W-:Y:S05]  /*0510*/  CALL.REL.NOINC `($_Z11perform_fftP7double2i$_Z3fftP7double2iii) ;  /* 0xfffffff800f47944 */ /* 0x000fea0003c3ffff */
[----:B------:R-:W-:Y:S01]  /*0520*/  BSSY.RECONVERGENT B8, `(.L_x_1) ;  /* 0x00000b3000087945 */ /* 0x000fe20003800200 */
[----:B------:R-:W-:Y:S01]  /*0530*/  IMAD.MOV R29, RZ, RZ, -R29 ;  /* 0x000000ffff1d7224 */ /* 0x000fe200078e0a1d */
[----:B------:R-:W-:-:S07]  /*0540*/  CS2R R44, SRZ ;  /* 0x00000000002c7805 */ /* 0x000fce000001ff00 */
.L_x_10:
[----:B0-----:R-:W0:Y:S01]  /*0550*/  I2F.F64.U32 R6, R22 ;  /* 0x0000001600067312 */ /* 0x001e220000201800 */
[----:B------:R-:W-:Y:S01]  /*0560*/  IMAD.MOV.U32 R4, RZ, RZ, 0x1 ;  /* 0x00000001ff047424 */ /* 0x000fe200078e00ff */
[----:B------:R-:W-:Y:S01]  /*0570*/  UMOV UR4, 0x54442d18 ;  /* 0x54442d1800047882 */ /* 0x000fe20000000000 */
[----:B------:R-:W-:Y:S01]  /*0580*/  UMOV UR5, 0x401921fb ;  /* 0x401921fb00057882 */ /* 0x000fe20000000000 */
[----:B------:R-:W-:Y:S04]  /*0590*/  BSSY.RECONVERGENT B6, `(.L_x_2) ;  /* 0x0000014000067945 */ /* 0x000fe80003800200 */
[----:B0-----:R-:W0:Y:S02]  /*05a0*/  MUFU.RCP64H R5, R7 ;  /* 0x0000000700057308 */ /* 0x001e240000001800 */
[----:B0-----:R-:W-:-:S08]  /*05b0*/  DFMA R8, -R6, R4, 1 ;  /* 0x3ff000000608742b */ /* 0x001fd00000000104 */
[----:B------:R-:W-:-:S08]  /*05c0*/  DFMA R8, R8, R8, R8 ;  /* 0x000000080808722b */ /* 0x000fd00000000008 */
[----:B------:R-:W-:Y:S02]  /*05d0*/  DFMA R8, R4, R8, R4 ;  /* 0x000000080408722b */ /* 0x000fe40000000004 */
[----:B------:R-:W-:-:S06]  /*05e0*/  DMUL R4, R44, -UR4 ;  /* 0x800000042c047c28 */ /* 0x000fcc0008000000 */
[----:B------:R-:W-:-:S04]  /*05f0*/  DFMA R10, -R6, R8, 1 ;  /* 0x3ff00000060a742b */ /* 0x000fc80000000108 */
[----:B------:R-:W-:-:S04]  /*0600*/  FSETP.GEU.AND P1, PT, |R5|, 6.5827683646048100446e-37, PT ;  /* 0x036000000500780b */ /* 0x000fc80003f2e200 */
[----:B------:R-:W-:-:S08]  /*0610*/  DFMA R10, R8, R10, R8 ;  /* 0x0000000a080a722b */ /* 0x000fd00000000008 */
[----:B------:R-:W-:-:S08]  /*0620*/  DMUL R52, R4, R10 ;  /* 0x0000000a04347228 */ /* 0x000fd00000000000 */
[----:B------:R-:W-:-:S08]  /*0630*/  DFMA R8, -R6, R52, R4 ;  /* 0x000000340608722b */ /* 0x000fd00000000104 */
[----:B------:R-:W-:-:S10]  /*0640*/  DFMA R52, R10, R8, R52 ;  /* 0x000000080a34722b */ /* 0x000fd40000000034 */
[----:B------:R-:W-:-:S05]  /*0650*/  FFMA R0, RZ, R7, R53 ;  /* 0x00000007ff007223 */ /* 0x000fca0000000035 */
[----:B------:R-:W-:-:S13]  /*0660*/  FSETP.GT.AND P0, PT, |R0|, 1.469367938527859385e-39, PT ;  /* 0x001000000000780b */ /* 0x000fda0003f04200 */
[----:B-----5:R-:W-:Y:S05]  /*0670*/  @P0 BRA P1, `(.L_x_3) ;  /* 0x0000000000140947 */ /* 0x020fea0000800000 */
[----:B------:R-:W-:Y:S01]  /*0680*/  MOV R20, 0x6b0 ;  /* 0x000006b000147802 */ /* 0x000fe20000000f00 */
[----:B------:R-:W-:-:S07]  /*0690*/  IMAD.MOV.U32 R21, RZ, RZ, 0x0 ;  /* 0x00000000ff157424 */ /* 0x000fce00078e00ff */
[----:B------:R-:W-:Y:S05]  /*06a0*/  CALL.REL.NOINC `($__internal_0_$__cuda_sm20_div_rn_f64_full) ;  /* 0x0000000800f47944 */ /* 0x000fea0003c00000 */
[----:B------:R-:W-:Y:S02]  /*06b0*/  IMAD.MOV.U32 R52, RZ, RZ, R4 ;  /* 0x000000ffff347224 */ /* 0x000fe400078e0004 */
[----:B------:R-:W-:-:S07]  /*06c0*/  IMAD.MOV.U32 R53, RZ, RZ, R5 ;  /* 0x000000ffff357224 */ /* 0x000fce00078e0005 */
.L_x_3:
[----:B------:R-:W-:Y:S05]  /*06d0*/  BSYNC.RECONVERGENT B6 ;  /* 0x0000000000067941 */ /* 0x000fea0003800200 */
.L_x_2:
[----:B------:R-:W-:Y:S01]  /*06e0*/  DSETP.NEU.AND P0, PT, |R52|, +INF , PT ;  /* 0x7ff000003400742a */ /* 0x000fe20003f0d200 */
[----:B------:R-:W-:-:S13]  /*06f0*/  BSSY.RECONVERGENT B7, `(.L_x_4) ;  /* 0x000001c000077945 */ /* 0x000fda0003800200 */
[----:B------:R-:W-:Y:S01]  /*0700*/  @!P0 DMUL R4, RZ, R52 ;  /* 0x00000034ff048228 */ /* 0x000fe20000000000 */
[----:B------:R-:W-:Y:S01]  /*0710*/  @!P0 IMAD.MOV.U32 R0, RZ, RZ, 0x1 ;  /* 0x00000001ff008424 */ /* 0x000fe200078e00ff */
[----:B------:R-:W-:Y:S09]  /*0720*/  @!P0 BRA `(.L_x_5) ;  /* 0x0000000000608947 */ /* 0x000ff20003800000 */
[----:B------:R-:W-:Y:S01]  /*0730*/  UMOV UR4, 0x6dc9c883 ;  /* 0x6dc9c88300047882 */ /* 0x000fe20000000000 */
[----:B------:R-:W-:Y:S01]  /*0740*/  UMOV UR5, 0x3fe45f30 ;  /* 0x3fe45f3000057882 */ /* 0x000fe20000000000 */
[C---:B------:R-:W-:Y:S01]  /*0750*/  DSETP.GE.AND P0, PT, |R52|.reuse, 2.14748364800000000000e+09, PT ;  /* 0x41e000003400742a */ /* 0x040fe20003f06200 */
[----:B------:R-:W-:Y:S01]  /*0760*/  BSSY.RECONVERGENT B6, `(.L_x_6) ;  /* 0x0000013000067945 */ /* 0x000fe20003800200 */
[----:B------:R-:W-:Y:S01]  /*0770*/  DMUL R6, R52, UR4 ;  /* 0x0000000434067c28 */ /* 0x000fe20008000000 */
[----:B------:R-:W-:Y:S01]  /*0780*/  UMOV UR4, 0x54442d18 ;  /* 0x54442d1800047882 */ /* 0x000fe20000000000 */
[----:B------:R-:W-:-:S08]  /*0790*/  UMOV UR5, 0x3ff921fb ;  /* 0x3ff921fb00057882 */ /* 0x000fd00000000000 */
[----:B------:R-:W0:Y:S08]  /*07a0*/  F2I.F64 R6, R6 ;  /* 0x0000000600067311 */ /* 0x000e300000301100 */
[----:B0-----:R-:W0:Y:S02]  /*07b0*/  I2F.F64 R4, R6 ;  /* 0x0000000600047312 */ /* 0x001e240000201c00 */
[----:B0-----:R-:W-:Y:S01]  /*07c0*/  DFMA R8, R4, -UR4, R52 ;  /* 0x8000000404087c2b */ /* 0x001fe20008000034 */
[----:B------:R-:W-:Y:S01]  /*07d0*/  UMOV UR4, 0x33145c00 ;  /* 0x33145c0000047882 */ /* 0x000fe20000000000 */
[----:B------:R-:W-:-:S06]  /*07e0*/  UMOV UR5, 0x3c91a626 ;  /* 0x3c91a62600057882 */ /* 0x000fcc0000000000 */
[----:B------:R-:W-:Y:S01]  /*07f0*/  DFMA R8, R4, -UR4, R8 ;  /* 0x8000000404087c2b */ /* 0x000fe20008000008 */
[----:B------:R-:W-:Y:S01]  /*0800*/  UMOV UR4, 0x252049c0 ;  /* 0x252049c000047882 */ /* 0x000fe20000000000 */
[----:B------:R-:W-:-:S06]  /*0810*/  UMOV UR5, 0x397b839a ;  /* 0x397b839a00057882 */ /* 0x000fcc0000000000 */
[----:B------:R-:W-:Y:S01]  /*0820*/  DFMA R4, R4, -UR4, R8 ;  /* 0x8000000404047c2b */ /* 0x000fe20008000008 */
[----:B------:R-:W-:Y:S10]  /*0830*/  @!P0 BRA `(.L_x_7) ;  /* 0x0000000000148947 */ /* 0x000ff40003800000 */
[----:B------:R-:W-:Y:S01]  /*0840*/  IMAD.MOV.U32 R4, RZ, RZ, R52 ;  /* 0x000000ffff047224 */ /* 0x000fe200078e0034 */
[----:B------:R-:W-:Y:S01]  /*0850*/  MOV R20, 0x890 ;  /* 0x0000089000147802 */ /* 0x000fe20000000f00 */
[----:B------:R-:W-:Y:S02]  /*0860*/  IMAD.MOV.U32 R5, RZ, RZ, R53 ;  /* 0x000000ffff057224 */ /* 0x000fe400078e0035 */
[----:B------:R-:W-:-:S07]  /*0870*/  IMAD.MOV.U32 R21, RZ, RZ, 0x0 ;  /* 0x00000000ff157424 */ /* 0x000fce00078e00ff */
[----:B------:R-:W-:Y:S05]  /*0880*/  CALL.REL.NOINC `($_Z11perform_fftP7double2i$__internal_trig_reduction_slowpathd) ;  /* 0x0000001000247944 */ /* 0x000fea0003c00000 */
.L_x_7:
[----:B------:R-:W-:Y:S05]  /*0890*/  BSYNC.RECONVERGENT B6 ;  /* 0x0000000000067941 */ /* 0x000fea0003800200 */
.L_x_6:
[----:B------:R-:W-:-:S07]  /*08a0*/  VIADD R0, R6, 0x1 ;  /* 0x0000000106007836 */ /* 0x000fce0000000000 */
.L_x_5:
[----:B------:R-:W-:Y:S05]  /*08b0*/  BSYNC.RECONVERGENT B7 ;  /* 0x0000000000077941 */ /* 0x000fea0003800200 */
.L_x_4:
[----:B------:R-:W0:Y:S01]  /*08c0*/  LDCU.64 UR4, c[0x4][0x8] ;  /* 0x01000100ff0477ac */ /* 0x000e220008000a00 */
[----:B------:R-:W-:Y:S01]  /*08d0*/  IMAD.SHL.U32 R3, R0, 0x40, RZ ;  /* 0x0000004000037824 */ /* 0x000fe200078e00ff */
[----:B------:R-:W-:Y:S02]  /*08e0*/  R2UR UR6, R38 ;  /* 0x00000000260672ca */ /* 0x000fe400000e0000 */
[----:B------:R-:W-:Y:S02]  /*08f0*/  R2UR UR7, R39 ;  /* 0x00000000270772ca */ /* 0x000fe400000e0000 */
[----:B------:R-:W-:-:S04]  /*0900*/  LOP3.LUT R3, R3, 0x40, RZ, 0xc0, !PT ;  /* 0x0000004003037812 */ /* 0x000fc800078ec0ff */
[----:B0-----:R-:W-:-:S05]  /*0910*/  IADD3 R42, P0, PT, R3, UR4, RZ ;  /* 0x00000004032a7c10 */ /* 0x001fca000ff1e0ff */
[----:B------:R-:W-:Y:S01]  /*0920*/  IMAD.X R43, RZ, RZ, UR5, P0 ;  /* 0x00000005ff2b7e24 */ /* 0x000fe200080e06ff */
[----:B------:R-:W-:-:S04]  /*0930*/  R2UR UR4, R38 ;  /* 0x00000000260472ca */ /* 0x000fc800000e0000 */
[----:B------:R-:W2:Y:S01]  /*0940*/  LDG.E.128.CONSTANT R8, desc[UR6][R42.64] ;  /* 0x000000062a087981 */ /* 0x000ea2000c1e9d00 */
[----:B------:R-:W-:-:S13]  /*0950*/  R2UR UR5, R39 ;  /* 0x00000000270572ca */ /* 0x000fda00000e0000 */
[----:B------:R-:W3:Y:S04]  /*0960*/  LDG.E.128.CONSTANT R12, desc[UR4][R42.64+0x10] ;  /* 0x000010042a0c7981 */ /* 0x000ee8000c1e9d00 */
[----:B------:R-:W4:Y:S01]  /*0970*/  LDG.E.128.CONSTANT R32, desc[UR4][R42.64+0x20] ;  /* 0x000020042a207981 */ /* 0x000f22000c1e9d00 */
[----:B------:R-:W-:Y:S01]  /*0980*/  LOP3.LUT R3, R0, 0x1, RZ, 0xc0, !PT ;  /* 0x0000000100037812 */ /* 0x000fe200078ec0ff */
[----:B------:R-:W-:Y:S01]  /*0990*/  IMAD.MOV.U32 R40, RZ, RZ, 0x20fd8164 ;  /* 0x20fd8164ff287424 */ /* 0x000fe200078e00ff */
[----:B------:R-:W-:Y:S01]  /*09a0*/  DMUL R6, R4, R4 ;  /* 0x0000000404067228 */ /* 0x000fe20000000000 */
[----:B------:R-:W-:Y:S01]  /*09b0*/  BSSY.RECONVERGENT B6, `(.L_x_8) ;  /* 0x000002c000067945 */ /* 0x000fe20003800200 */
[----:B------:R-:W-:Y:S01]  /*09c0*/  ISETP.NE.U32.AND P0, PT, R3, 0x1, PT ;  /* 0x000000010300780c */ /* 0x000fe20003f05070 */
[----:B------:R-:W-:Y:S01]  /*09d0*/  IMAD.MOV.U32 R3, RZ, RZ, 0x3da8ff83 ;  /* 0x3da8ff83ff037424 */ /* 0x000fe200078e00ff */
[----:B------:R-:W-:-:S02]  /*09e0*/  DSETP.NEU.AND P1, PT, |R52|, +INF , PT ;  /* 0x7ff000003400742a */ /* 0x000fc40003f2d200 */
[----:B------:R-:W-:Y:S02]  /*09f0*/  FSEL R40, R40, -8.06006814911005101289e+34, !P0 ;  /* 0xf9785eba28287808 */ /* 0x000fe40004000000 */
[----:B------:R-:W-:-:S06]  /*0a00*/  FSEL R41, -R3, 0.11223486810922622681, !P0 ;  /* 0x3de5db6503297808 */ /* 0x000fcc0004000100 */
[----:B--2---:R-:W-:-:S08]  /*0a10*/  DFMA R8, R6, R40, R8 ;  /* 0x000000280608722b */ /* 0x004fd00000000008 */
[----:B------:R-:W-:-:S08]  /*0a20*/  DFMA R8, R6, R8, R10 ;  /* 0x000000080608722b */ /* 0x000fd0000000000a */
[----:B---3--:R-:W-:-:S08]  /*0a30*/  DFMA R8, R6, R8, R12 ;  /* 0x000000080608722b */ /* 0x008fd0000000000c */
[----:B------:R-:W-:-:S08]  /*0a40*/  DFMA R8, R6, R8, R14 ;  /* 0x000000080608722b */ /* 0x000fd0000000000e */
[----:B----4-:R-:W-:-:S08]  /*0a50*/  DFMA R8, R6, R8, R32 ;  /* 0x000000080608722b */ /* 0x010fd00000000020 */
[----:B------:R-:W-:-:S08]  /*0a60*/  DFMA R8, R6, R8, R34 ;  /* 0x000000080608722b */ /* 0x000fd00000000022 */
[----:B------:R-:W-:Y:S02]  /*0a70*/  DFMA R4, R8, R4, R4 ;  /* 0x000000040804722b */ /* 0x000fe40000000004 */
[----:B------:R-:W-:-:S10]  /*0a80*/  DFMA R6, R6, R8, 1 ;  /* 0x3ff000000606742b */ /* 0x000fd40000000008 */
[----:B------:R-:W-:Y:S02]  /*0a90*/  FSEL R8, R6, R4, !P0 ;  /* 0x0000000406087208 */ /* 0x000fe40004000000 */
[----:B------:R-:W-:Y:S01]  /*0aa0*/  FSEL R9, R7, R5, !P0 ;  /* 0x0000000507097208 */ /* 0x000fe20004000000 */
[----:B------:R-:W-:Y:S01]  /*0ab0*/  @!P1 DMUL R4, RZ, R52 ;  /* 0x00000034ff049228 */ /* 0x000fe20000000000 */
[----:B------:R-:W-:-:S04]  /*0ac0*/  LOP3.LUT P0, RZ, R0, 0x2, RZ, 0xc0, !PT ;  /* 0x0000000200ff7812 */ /* 0x000fc8000780c0ff */
[----:B------:R-:W-:-:S10]  /*0ad0*/  DADD R6, RZ, -R8 ;  /* 0x00000000ff067229 */ /* 0x000fd40000000808 */
[----:B------:R-:W-:Y:S01]  /*0ae0*/  FSEL R46, R8, R6, !P0 ;  /* 0x00000006082e7208 */ /* 0x000fe20004000000 */
[----:B------:R-:W-:Y:S01]  /*0af0*/  @!P1 IMAD.MOV.U32 R6, RZ, RZ, RZ ;  /* 0x000000ffff069224 */ /* 0x000fe200078e00ff */
[----:B------:R-:W-:Y:S01]  /*0b00*/  FSEL R47, R9, R7, !P0 ;  /* 0x00000007092f7208 */ /* 0x000fe20004000000 */
[----:B------:R-:W-:Y:S06]  /*0b10*/  @!P1 BRA `(.L_x_9) ;  /* 0x0000000000549947 */ /* 0x000fec0003800000 */
[----:B------:R-:W-:Y:S01]  /*0b20*/  UMOV UR4, 0x6dc9c883 ;  /* 0x6dc9c88300047882 */ /* 0x000fe20000000000 */
[----:B------:R-:W-:Y:S01]  /*0b30*/  UMOV UR5, 0x3fe45f30 ;  /* 0x3fe45f3000057882 */ /* 0x000fe20000000000 */
[C---:B------:R-:W-:Y:S02]  /*0b40*/  DSETP.GE.AND P0, PT, |R52|.reuse, 2.14748364800000000000e+09, PT ;  /* 0x41e000003400742a */ /* 0x040fe40003f06200 */
        /* <DEDUP_REMOVED lines=18> */
.L_x_9:
[----:B------:R-:W-:Y:S05]  /*0c70*/  BSYNC.RECONVERGENT B6 ;  /* 0x0000000000067941 */ /* 0x000fea0003800200 */
.L_x_8:
        /* <DEDUP_REMOVED lines=15> */
[----:B------:R-:W-:Y:S02]  /*0d70*/  SHF.R.U32.HI R3, RZ, 0x1d, R22 ;  /* 0x0000001dff037819 */ /* 0x000fe40000011616 */
[----:B------:R-:W-:Y:S01]  /*0d80*/  ISETP.NE.U32.AND P0, PT, R0, 0x1, PT ;  /* 0x000000010000780c */ /* 0x000fe20003f05070 */
[----:B------:R-:W-:Y:S01]  /*0d90*/  IMAD.MOV.U32 R0, RZ, RZ, 0x3da8ff83 ;  /* 0x3da8ff83ff007424 */ /* 0x000fe200078e00ff */
[----:B------:R-:W-:-:S02]  /*0da0*/  R2UR UR8, R38 ;  /* 0x00000000260872ca */ /* 0x000fc400000e0000 */
[----:B------:R-:W-:Y:S02]  /*0db0*/  FSEL R42, R42, -8.06006814911005101289e+34, !P0 ;  /* 0xf9785eba2a2a7808 */ /* 0x000fe40004000000 */
[----:B------:R-:W-:Y:S01]  /*0dc0*/  FSEL R43, -R0, 0.11223486810922622681, !P0 ;  /* 0x3de5db65002b7808 */ /* 0x000fe20004000100 */
[----:B------:R-:W-:Y:S01]  /*0dd0*/  IMAD.SHL.U32 R0, R22, 0x8, RZ ;  /* 0x0000000816007824 */ /* 0x000fe200078e00ff */
[----:B------:R-:W-:Y:S01]  /*0de0*/  R2UR UR9, R39 ;  /* 0x00000000270972ca */ /* 0x000fe200000e0000 */
[----:B------:R-:W-:Y:S01]  /*0df0*/  VIADD R29, R29, 0x1 ;  /* 0x000000011d1d7836 */ /* 0x000fe20000000000 */
[----:B------:R-:W-:Y:S02]  /*0e00*/  DADD R44, R44, 1 ;  /* 0x3ff000002c2c7429 */ /* 0x000fe40000000000 */
[----:B--2---:R-:W-:-:S08]  /*0e10*/  DFMA R8, R40, R42, R8 ;  /* 0x0000002a2808722b */ /* 0x004fd00000000008 */
[----:B------:R-:W-:-:S08]  /*0e20*/  DFMA R8, R40, R8, R10 ;  /* 0x000000082808722b */ /* 0x000fd0000000000a */
[----:B---3--:R-:W-:Y:S01]  /*0e30*/  DFMA R8, R40, R8, R12 ;  /* 0x000000082808722b */ /* 0x008fe2000000000c */
[----:B------:R-:W-:Y:S02]  /*0e40*/  IMAD.MOV.U32 R12, RZ, RZ, R28 ;  /* 0x000000ffff0c7224 */ /* 0x000fe400078e001c */
[----:B------:R-:W-:-:S05]  /*0e50*/  IMAD.MOV.U32 R13, RZ, RZ, R23 ;  /* 0x000000ffff0d7224 */ /* 0x000fca00078e0017 */
[----:B------:R-:W-:Y:S01]  /*0e60*/  DFMA R8, R40, R8, R14 ;  /* 0x000000082808722b */ /* 0x000fe2000000000e */
[----:B------:R-:W-:Y:S02]  /*0e70*/  LOP3.LUT R15, R0, 0xfffffff0, RZ, 0xc0, !PT ;  /* 0xfffffff0000f7812 */ /* 0x000fe400078ec0ff */
[----:B------:R-:W-:-:S05]  /*0e80*/  LOP3.LUT R0, R3, 0x7, RZ, 0xc0, !PT ;  /* 0x0000000703007812 */ /* 0x000fca00078ec0ff */
[----:B----4-:R-:W-:-:S08]  /*0e90*/  DFMA R8, R40, R8, R32 ;  /* 0x000000082808722b */ /* 0x010fd00000000020 */
[----:B------:R-:W-:-:S08]  /*0ea0*/  DFMA R8, R40, R8, R34 ;  /* 0x000000082808722b */ /* 0x000fd00000000022 */
[----:B------:R-:W-:Y:S02]  /*0eb0*/  DFMA R4, R8, R4, R4 ;  /* 0x000000040804722b */ /* 0x000fe40000000004 */
[----:B------:R-:W-:-:S10]  /*0ec0*/  DFMA R8, R40, R8, 1 ;  /* 0x3ff000002808742b */ /* 0x000fd40000000008 */
[----:B------:R-:W-:Y:S02]  /*0ed0*/  FSEL R8, R8, R4, !P0 ;  /* 0x0000000408087208 */ /* 0x000fe40004000000 */
[----:B------:R-:W-:Y:S02]  /*0ee0*/  FSEL R9, R9, R5, !P0 ;  /* 0x0000000509097208 */ /* 0x000fe40004000000 */
[----:B------:R-:W-:-:S04]  /*0ef0*/  LOP3.LUT P0, RZ, R6, 0x2, RZ, 0xc0, !PT ;  /* 0x0000000206ff7812 */ /* 0x000fc8000780c0ff */
[----:B------:R-:W-:-:S10]  /*0f00*/  DADD R4, RZ, -R8 ;  /* 0x00000000ff047229 */ /* 0x000fd40000000808 */
[----:B------:R-:W-:Y:S02]  /*0f10*/  FSEL R4, R8, R4, !P0 ;  /* 0x0000000408047208 */ /* 0x000fe40004000000 */
[----:B------:R-:W-:Y:S02]  /*0f20*/  FSEL R5, R9, R5, !P0 ;  /* 0x0000000509057208 */ /* 0x000fe40004000000 */
[----:B------:R-:W-:-:S04]  /*0f30*/  IADD3 R14, P0, PT, R28, R15, RZ ;  /* 0x0000000f1c0e7210 */ /* 0x000fc80007f1e0ff */
[-C--:B------:R-:W-:Y:S01]  /*0f40*/  DMUL R6, R18, R4.reuse ;  /* 0x0000000412067228 */ /* 0x080fe20000000000 */
[----:B------:R-:W-:Y:S01]  /*0f50*/  IMAD.X R15, R23, 0x1, R0, P0 ;  /* 0x00000001170f7824 */ /* 0x000fe200000e0600 */
[----:B------:R-:W-:-:S06]  /*0f60*/  DMUL R4, R16, R4 ;  /* 0x0000000410047228 */ /* 0x000fcc0000000000 */
[-C--:B------:R-:W-:Y:S02]  /*0f70*/  DFMA R6, R16, R46.reuse, -R6 ;  /* 0x0000002e1006722b */ /* 0x080fe40000000806 */
[----:B------:R-:W-:Y:S01]  /*0f80*/  DFMA R10, R18, R46, R4 ;  /* 0x0000002e120a722b */ /* 0x000fe20000000004 */
[----:B------:R-:W-:-:S05]  /*0f90*/  ISETP.NE.AND P0, PT, R29, RZ, PT ;  /* 0x000000ff1d00720c */ /* 0x000fca0003f05270 */
[C-C-:B------:R-:W-:Y:S02]  /*0fa0*/  DADD R4, R6.reuse, R24.reuse ;  /* 0x0000000006047229 */ /* 0x140fe40000000018 */
[----:B------:R-:W-:Y:S02]  /*0fb0*/  DADD R8, -R6, R24 ;  /* 0x0000000006087229 */ /* 0x000fe40000000118 */
[C-C-:B------:R-:W-:Y:S01]  /*0fc0*/  DADD R6, R10.reuse, R26.reuse ;  /* 0x000000000a067229 */ /* 0x140fe2000000001a */
[----:B------:R-:W-:Y:S01]  /*0fd0*/  IMAD.WIDE R24, R2, 0x10, R12 ;  /* 0x0000001002187825 */ /* 0x000fe200078e020c */
[----:B------:R-:W-:Y:S01]  /*0fe0*/  DADD R10, -R10, R26 ;  /* 0x000000000a0a7229 */ /* 0x000fe2000000011a */
[----:B------:R-:W-:-:S04]  /*0ff0*/  IADD3 R28, P1, PT, R28, 0x10, RZ ;  /* 0x000000101c1c7810 */ /* 0x000fc80007f3e0ff */
[----:B------:R0:W-:Y:S04]  /*1000*/  STG.E.128 desc[UR4][R12.64], R4 ;  /* 0x000000040c007986 */ /* 0x0001e8000c101d04 */
[----:B------:R0:W-:Y:S01]  /*1010*/  STG.E.128 desc[UR6][R14.64], R8 ;  /* 0x000000080e007986 */ /* 0x0001e2000c101d06 */
[----:B------:R-:W-:-:S03]  /*1020*/  IMAD.X R23, RZ, RZ, R23, P1 ;  /* 0x000000ffff177224 */ /* 0x000fc600008e0617 */
[----:B------:R-:W5:Y:S01]  /*1030*/  LDG.E.128 R24, desc[UR8][R24.64] ;  /* 0x0000000818187981 */ /* 0x000f62000c1e1d00 */
[----:B------:R-:W-:Y:S05]  /*1040*/  @P0 BRA `(.L_x_10) ;  /* 0xfffffff400400947 */ /* 0x000fea000383ffff */
[----:B------:R-:W-:Y:S05]  /*1050*/  BSYNC.RECONVERGENT B8 ;  /* 0x0000000000087941 */ /* 0x000fea0003800200 */
.L_x_1:
[----:B------:R-:W-:Y:S05]  /*1060*/  BSYNC.RECONVERGENT B9 ;  /* 0x0000000000097941 */ /* 0x000fea0003800200 */
.L_x_0:
[----:B------:R-:W2:Y:S01]  /*1070*/  LDL R20, [R1+0x14] ;  /* 0x0000140001147983 */ /* 0x000ea20000100800 */
[----:B------:R1:W-:Y:S05]  /*1080*/  BMOV.32 B6, R30 ;  /* 0x0000001e06007356 */ /* 0x0003ea0000000000 */
[----:B------:R-:W2:Y:S01]  /*1090*/  LDL R21, [R1+0x18] ;  /* 0x0000180001157983 */ /* 0x000ea20000100800 */
[----:B------:R3:W-:Y:S05]  /*10a0*/  BMOV.32 B7, R31 ;  /* 0x0000001f07007356 */ /* 0x0007ea0000000000 */
[----:B------:R4:W-:Y:S05]  /*10b0*/  BMOV.32 B8, R36 ;  /* 0x0000002408007356 */ /* 0x0009ea0000000000 */
[----:B------:R0:W-:Y:S05]  /*10c0*/  BMOV.32 B9, R37 ;  /* 0x0000002509007356 */ /* 0x0001ea0000000000 */
[----:B------:R-:W2:Y:S04]  /*10d0*/  LDL R2, [R1] ;  /* 0x0000000001027983 */ /* 0x000ea80000100800 */
[----:B------:R-:W2:Y:S04]  /*10e0*/  LDL R16, [R1+0x4] ;  /* 0x0000040001107983 */ /* 0x000ea80000100800 */
[----:B------:R-:W2:Y:S04]  /*10f0*/  LDL R17, [R1+0x8] ;  /* 0x0000080001117983 */ /* 0x000ea80000100800 */
[----:B------:R-:W2:Y:S04]  /*1100*/  LDL R18, [R1+0xc] ;  /* 0x00000c0001127983 */ /* 0x000ea80000100800 */
[----:B------:R-:W2:Y:S04]  /*1110*/  LDL R19, [R1+0x10] ;  /* 0x0000100001137983 */ /* 0x000ea80000100800 */
[----:B------:R-:W2:Y:S04]  /*1120*/  LDL R22, [R1+0x1c] ;  /* 0x00001c0001167983 */ /* 0x000ea80000100800 */
[----:B------:R-:W2:Y:S04]  /*1130*/  LDL R23, [R1+0x20] ;  /* 0x0000200001177983 */ /* 0x000ea80000100800 */
[----:B-----5:R-:W2:Y:S04]  /*1140*/  LDL R24, [R1+0x24] ;  /* 0x0000240001187983 */ /* 0x020ea80000100800 */
[----:B------:R-:W2:Y:S04]  /*1150*/  LDL R25, [R1+0x28] ;  /* 0x0000280001197983 */ /* 0x000ea80000100800 */
[----:B------:R-:W2:Y:S04]  /*1160*/  LDL R26, [R1+0x2c] ;  /* 0x00002c00011a7983 */ /* 0x000ea80000100800 */
[----:B------:R-:W2:Y:S04]  /*1170*/  LDL R27, [R1+0x30] ;  /* 0x00003000011b7983 */ /* 0x000ea80000100800 */
[----:B------:R-:W2:Y:S04]  /*1180*/  LDL R28, [R1+0x34] ;  /* 0x00003400011c7983 */ /* 0x000ea80000100800 */
[----:B------:R-:W2:Y:S04]  /*1190*/  LDL R29, [R1+0x38] ;  /* 0x00003800011d7983 */ /* 0x000ea80000100800 */
[----:B-1----:R-:W2:Y:S04]  /*11a0*/  LDL R30, [R1+0x3c] ;  /* 0x00003c00011e7983 */ /* 0x002ea80000100800 */
[----:B---3--:R-:W2:Y:S04]  /*11b0*/  LDL R31, [R1+0x40] ;  /* 0x00004000011f7983 */ /* 0x008ea80000100800 */
[----:B----4-:R-:W2:Y:S04]  /*11c0*/  LDL R36, [R1+0x44] ;  /* 0x0000440001247983 */ /* 0x010ea80000100800 */
[----:B0-----:R-:W2:Y:S04]  /*11d0*/  LDL R37, [R1+0x48] ;  /* 0x0000480001257983 */ /* 0x001ea80000100800 */
[----:B------:R-:W2:Y:S04]  /*11e0*/  LDL R38, [R1+0x4c] ;  /* 0x00004c0001267983 */ /* 0x000ea80000100800 */
[----:B------:R-:W2:Y:S04]  /*11f0*/  LDL R39, [R1+0x50] ;  /* 0x0000500001277983 */ /* 0x000ea80000100800 */
[----:B------:R-:W2:Y:S04]  /*1200*/  LDL R44, [R1+0x54] ;  /* 0x00005400012c7983 */ /* 0x000ea80000100800 */
[----:B------:R-:W2:Y:S04]  /*1210*/  LDL R45, [R1+0x58] ;  /* 0x00005800012d7983 */ /* 0x000ea80000100800 */
[----:B------:R-:W2:Y:S04]  /*1220*/  LDL R46, [R1+0x5c] ;  /* 0x00005c00012e7983 */ /* 0x000ea80000100800 */
[----:B------:R-:W2:Y:S04]  /*1230*/  LDL R47, [R1+0x60] ;  /* 0x00006000012f7983 */ /* 0x000ea80000100800 */
[----:B------:R-:W2:Y:S04]  /*1240*/  LDL R52, [R1+0x64] ;  /* 0x0000640001347983 */ /* 0x000ea80000100800 */
[----:B------:R0:W2:Y:S02]  /*1250*/  LDL R53, [R1+0x68] ;  /* 0x0000680001357983 */ /* 0x0000a40000100800 */
[----:B0-----:R-:W-:Y:S01]  /*1260*/  VIADD R1, R1, 0x70 ;  /* 0x0000007001017836 */ /* 0x001fe20000000000 */
[----:B--2---:R-:W-:Y:S06]  /*1270*/  RET.REL.NODEC R20 `(_Z11perform_fftP7double2i) ;  /* 0xffffffec14607950 */ /* 0x004fec0003c3ffff */
        .weak           $__internal_0_$__cuda_sm20_div_rn_f64_full
        .type           $__internal_0_$__cuda_sm20_div_rn_f64_full,@function
        .size           $__internal_0_$__cuda_sm20_div_rn_f64_full,($_Z11perform_fftP7double2i$__internal_trig_reduction_slowpathd - $__internal_0_$__cuda_sm20_div_rn_f64_full)
$__internal_0_$__cuda_sm20_div_rn_f64_full:
[----:B------:R-:W-:Y:S02]  /*1280*/  VIADD R1, R1, 0xffffffe0 ;  /* 0xffffffe001017836 */ /* 0x000fe40000000000 */
[----:B------:R-:W-:Y:S02]  /*1290*/  IMAD.MOV.U32 R3, RZ, RZ, R7 ;  /* 0x000000ffff037224 */ /* 0x000fe400078e0007 */
[----:B------:R-:W-:Y:S01]  /*12a0*/  IMAD.MOV.U32 R7, RZ, RZ, R5 ;  /* 0x000000ffff077224 */ /* 0x000fe200078e0005 */
[----:B------:R-:W-:Y:S04]  /*12b0*/  STL [R1+0x18], R23 ;  /* 0x0000181701007387 */ /* 0x000fe80000100800 */
[----:B------:R-:W-:Y:S04]  /*12c0*/  STL [R1+0x14], R22 ;  /* 0x0000141601007387 */ /* 0x000fe80000100800 */
[----:B------:R-:W-:Y:S04]  /*12d0*/  STL [R1+0x10], R19 ;  /* 0x0000101301007387 */ /* 0x000fe80000100800 */
[----:B------:R-:W-:Y:S04]  /*12e0*/  STL [R1+0xc], R18 ;  /* 0x00000c1201007387 */ /* 0x000fe80000100800 */
[----:B------:R-:W-:Y:S04]  /*12f0*/  STL [R1+0x8], R17 ;  /* 0x0000081101007387 */ /* 0x000fe80000100800 */
[----:B------:R-:W-:Y:S04]  /*1300*/  STL [R1+0x4], R16 ;  /* 0x0000041001007387 */ /* 0x000fe80000100800 */
[----:B------:R0:W-:Y:S02]  /*1310*/  STL [R1], R2 ;  /* 0x0000000201007387 */ /* 0x0001e40000100800 */
[----:B0-----:R-:W-:-:S02]  /*1320*/  IMAD.MOV.U32 R2, RZ, RZ, R6 ;  /* 0x000000ffff027224 */ /* 0x001fc400078e0006 */
[----:B------:R-:W-:Y:S01]  /*1330*/  IMAD.MOV.U32 R6, RZ, RZ, R4 ;  /* 0x000000ffff067224 */ /* 0x000fe200078e0004 */
[C---:B------:R-:W-:Y:S01]  /*1340*/  FSETP.GEU.AND P0, PT, |R3|.reuse, 1.469367938527859385e-39, PT ;  /* 0x001000000300780b */ /* 0x040fe20003f0e200 */
[----:B------:R-:W-:Y:S01]  /*1350*/  IMAD.MOV.U32 R4, RZ, RZ, 0x1 ;  /* 0x00000001ff047424 */ /* 0x000fe200078e00ff */
[----:B------:R-:W-:Y:S01]  /*1360*/  LOP3.LUT R8, R3, 0x800fffff, RZ, 0xc0, !PT ;  /* 0x800fffff03087812 */ /* 0x000fe200078ec0ff */
[----:B------:R-:W-:Y:S01]  /*1370*/  IMAD.MOV.U32 R16, RZ, RZ, 0x1ca00000 ;  /* 0x1ca00000ff107424 */ /* 0x000fe200078e00ff */
[----:B------:R-:W-:Y:S01]  /*1380*/  FSETP.GEU.AND P2, PT, |R7|, 1.469367938527859385e-39, PT ;  /* 0x001000000700780b */ /* 0x000fe20003f4e200 */
[----:B------:R-:W-:Y:S01]  /*1390*/  BSSY.RECONVERGENT B0, `(.L_x_11) ;  /* 0x000004f000007945 */ /* 0x000fe20003800200 */
[----:B------:R-:W-:Y:S01]  /*13a0*/  LOP3.LUT R9, R8, 0x3ff00000, RZ, 0xfc, !PT ;  /* 0x3ff0000008097812 */ /* 0x000fe200078efcff */
[----:B------:R-:W-:Y:S01]  /*13b0*/  IMAD.MOV.U32 R8, RZ, RZ, R2 ;  /* 0x000000ffff087224 */ /* 0x000fe200078e0002 */
[----:B------:R-:W-:Y:S02]  /*13c0*/  LOP3.LUT R18, R3, 0x7ff00000, RZ, 0xc0, !PT ;  /* 0x7ff0000003127812 */ /* 0x000fe400078ec0ff */
[----:B------:R-:W-:-:S03]  /*13d0*/  LOP3.LUT R19, R7, 0x7ff00000, RZ, 0xc0, !PT ;  /* 0x7ff0000007137812 */ /* 0x000fc600078ec0ff */
[----:B------:R-:W-:Y:S01]  /*13e0*/  @!P0 DMUL R8, R2, 8.98846567431157953865e+307 ;  /* 0x7fe0000002088828 */ /* 0x000fe20000000000 */
[----:B------:R-:W-:Y:S01]  /*13f0*/  ISETP.GE.U32.AND P1, PT, R19, R18, PT ;  /* 0x000000121300720c */ /* 0x000fe20003f26070 */
[----:B------:R-:W-:Y:S02]  /*1400*/  IMAD.MOV.U32 R17, RZ, RZ, R19 ;  /* 0x000000ffff117224 */ /* 0x000fe400078e0013 */
[----:B------:R-:W-:Y:S02]  /*1410*/  IMAD.MOV.U32 R0, RZ, RZ, R18 ;  /* 0x000000ffff007224 */ /* 0x000fe400078e0012 */
[----:B------:R-:W0:Y:S04]  /*1420*/  MUFU.RCP64H R5, R9 ;  /* 0x0000000900057308 */ /* 0x000e280000001800 */
[----:B------:R-:W-:-:S05]  /*1430*/  @!P0 LOP3.LUT R0, R9, 0x7ff00000, RZ, 0xc0, !PT ;  /* 0x7ff0000009008812 */ /* 0x000fca00078ec0ff */
[----:B------:R-:W-:Y:S01]  /*1440*/  VIADD R23, R0, 0xffffffff ;  /* 0xffffffff00177836 */ /* 0x000fe20000000000 */
[----:B0-----:R-:W-:-:S08]  /*1450*/  DFMA R10, R4, -R8, 1 ;  /* 0x3ff00000040a742b */ /* 0x001fd00000000808 */
[----:B------:R-:W-:-:S08]  /*1460*/  DFMA R10, R10, R10, R10 ;  /* 0x0000000a0a0a722b */ /* 0x000fd0000000000a */
[----:B------:R-:W-:Y:S01]  /*1470*/  DFMA R12, R4, R10, R4 ;  /* 0x0000000a040c722b */ /* 0x000fe20000000004 */
[----:B------:R-:W-:Y:S01]  /*1480*/  SEL R11, R16, 0x63400000, !P1 ;  /* 0x63400000100b7807 */ /* 0x000fe20004800000 */
[----:B------:R-:W-:-:S03]  /*1490*/  IMAD.MOV.U32 R10, RZ, RZ, R6 ;  /* 0x000000ffff0a7224 */ /* 0x000fc600078e0006 */
[C-C-:B------:R-:W-:Y:S02]  /*14a0*/  @!P2 LOP3.LUT R4, R11.reuse, 0x80000000, R7.reuse, 0xf8, !PT ;  /* 0x800000000b04a812 */ /* 0x140fe400078ef807 */
[----:B------:R-:W-:Y:S01]  /*14b0*/  LOP3.LUT R11, R11, 0x800fffff, R7, 0xf8, !PT ;  /* 0x800fffff0b0b7812 */ /* 0x000fe200078ef807 */
[----:B------:R-:W-:Y:S01]  /*14c0*/  DFMA R14, R12, -R8, 1 ;  /* 0x3ff000000c0e742b */ /* 0x000fe20000000808 */
[----:B------:R-:W-:Y:S01]  /*14d0*/  @!P2 LOP3.LUT R5, R4, 0x100000, RZ, 0xfc, !PT ;  /* 0x001000000405a812 */ /* 0x000fe200078efcff */
[----:B------:R-:W-:-:S06]  /*14e0*/  @!P2 IMAD.MOV.U32 R4, RZ, RZ, RZ ;  /* 0x000000ffff04a224 */ /* 0x000fcc00078e00ff */
[----:B------:R-:W-:Y:S02]  /*14f0*/  @!P2 DFMA R10, R10, 2, -R4 ;  /* 0x400000000a0aa82b */ /* 0x000fe40000000804 */
[----:B------:R-:W-:-:S08]  /*1500*/  DFMA R14, R12, R14, R12 ;  /* 0x0000000e0c0e722b */ /* 0x000fd0000000000c */
[----:B------:R-:W-:Y:S01]  /*1510*/  @!P2 LOP3.LUT R17, R11, 0x7ff00000, RZ, 0xc0, !PT ;  /* 0x7ff000000b11a812 */ /* 0x000fe200078ec0ff */
[----:B------:R-:W-:-:S04]  /*1520*/  DMUL R4, R14, R10 ;  /* 0x0000000a0e047228 */ /* 0x000fc80000000000 */
[----:B------:R-:W-:-:S04]  /*1530*/  VIADD R22, R17, 0xffffffff ;  /* 0xffffffff11167836 */ /* 0x000fc80000000000 */
[----:B------:R-:W-:Y:S01]  /*1540*/  DFMA R12, R4, -R8, R10 ;  /* 0x80000008040c722b */ /* 0x000fe2000000000a */
[----:B------:R-:W-:-:S04]  /*1550*/  ISETP.GT.U32.AND P0, PT, R22, 0x7feffffe, PT ;  /* 0x7feffffe1600780c */ /* 0x000fc80003f04070 */
[----:B------:R-:W-:-:S03]  /*1560*/  ISETP.GT.U32.OR P0, PT, R23, 0x7feffffe, P0 ;  /* 0x7feffffe1700780c */ /* 0x000fc60000704470 */
[----:B------:R-:W-:-:S10]  /*1570*/  DFMA R12, R14, R12, R4 ;  /* 0x0000000c0e0c722b */ /* 0x000fd40000000004 */
[----:B------:R-:W-:Y:S05]  /*1580*/  @P0 BRA `(.L_x_12) ;  /* 0x0000000000680947 */ /* 0x000fea0003800000 */
[CC--:B------:R-:W-:Y:S01]  /*1590*/  VIADDMNMX R0, R19.reuse, -R18.reuse, 0xb9600000, !PT ;  /* 0xb960000013007446 */ /* 0x0c0fe20007800912 */
[----:B------:R-:W-:Y:S01]  /*15a0*/  IMAD.MOV.U32 R6, RZ, RZ, RZ ;  /* 0x000000ffff067224 */ /* 0x000fe200078e00ff */
[----:B------:R-:W-:Y:S02]  /*15b0*/  ISETP.GE.U32.AND P0, PT, R19, R18, PT ;  /* 0x000000121300720c */ /* 0x000fe40003f06070 */
[----:B------:R-:W-:Y:S02]  /*15c0*/  VIMNMX R0, PT, PT, R0, 0x46a00000, PT ;  /* 0x46a0000000007848 */ /* 0x000fe40003fe0100 */
[----:B------:R-:W-:-:S05]  /*15d0*/  SEL R5, R16, 0x63400000, !P0 ;  /* 0x6340000010057807 */ /* 0x000fca0004000000 */
[----:B------:R-:W-:-:S04]  /*15e0*/  IMAD.IADD R0, R0, 0x1, -R5 ;  /* 0x0000000100007824 */ /* 0x000fc800078e0a05 */
[----:B------:R-:W-:-:S06]  /*15f0*/  VIADD R7, R0, 0x7fe00000 ;  /* 0x7fe0000000077836 */ /* 0x000fcc0000000000 */
[----:B------:R-:W-:-:S10]  /*1600*/  DMUL R4, R12, R6 ;  /* 0x000000060c047228 */ /* 0x000fd40000000000 */
[----:B------:R-:W-:-:S13]  /*1610*/  FSETP.GTU.AND P0, PT, |R5|, 1.469367938527859385e-39, PT ;  /* 0x001000000500780b */ /* 0x000fda0003f0c200 */
[----:B------:R-:W-:Y:S05]  /*1620*/  @P0 BRA `(.L_x_13) ;  /* 0x0000000000940947 */ /* 0x000fea0003800000 */
[----:B------:R-:W-:Y:S01]  /*1630*/  DFMA R8, R12, -R8, R10 ;  /* 0x800000080c08722b */ /* 0x000fe2000000000a */
[----:B------:R-:W-:-:S09]  /*1640*/  IMAD.MOV.U32 R6, RZ, RZ, RZ ;  /* 0x000000ffff067224 */ /* 0x000fd200078e00ff */
[C---:B------:R-:W-:Y:S02]  /*1650*/  FSETP.NEU.AND P0, PT, R9.reuse, RZ, PT ;  /* 0x000000ff0900720b */ /* 0x040fe40003f0d000 */
[----:B------:R-:W-:-:S04]  /*1660*/  LOP3.LUT R11, R9, 0x80000000, R3, 0x48, !PT ;  /* 0x80000000090b7812 */ /* 0x000fc800078e4803 */
[----:B------:R-:W-:-:S07]  /*1670*/  LOP3.LUT R7, R11, R7, RZ, 0xfc, !PT ;  /* 0x000000070b077212 */ /* 0x000fce00078efcff */
[----:B------:R-:W-:Y:S05]  /*1680*/  @!P0 BRA `(.L_x_13) ;  /* 0x00000000007c8947 */ /* 0x000fea0003800000 */
[----:B------:R-:W-:Y:S01]  /*1690*/  IMAD.MOV R3, RZ, RZ, -R0 ;  /* 0x000000ffff037224 */ /* 0x000fe200078e0a00 */
[----:B------:R-:W-:Y:S01]  /*16a0*/  DMUL.RP R6, R12, R6 ;  /* 0x000000060c067228 */ /* 0x000fe20000008000 */
[----:B------:R-:W-:-:S06]  /*16b0*/  IMAD.MOV.U32 R2, RZ, RZ, RZ ;  /* 0x000000ffff027224 */ /* 0x000fcc00078e00ff */
[----:B------:R-:W-:-:S03]  /*16c0*/  DFMA R2, R4, -R2, R12 ;  /* 0x800000020402722b */ /* 0x000fc6000000000c */
[----:B------:R-:W-:-:S03]  /*16d0*/  LOP3.LUT R11, R7, R11, RZ, 0x3c, !PT ;  /* 0x0000000b070b7212 */ /* 0x000fc600078e3cff */
[----:B------:R-:W-:-:S04]  /*16e0*/  IADD3 R2, PT, PT, -R0, -0x43300000, RZ ;  /* 0xbcd0000000027810 */ /* 0x000fc80007ffe1ff */
[----:B------:R-:W-:-:S04]  /*16f0*/  FSETP.NEU.AND P0, PT, |R3|, R2, PT ;  /* 0x000000020300720b */ /* 0x000fc80003f0d200 */
[----:B------:R-:W-:Y:S02]  /*1700*/  FSEL R4, R6, R4, !P0 ;  /* 0x0000000406047208 */ /* 0x000fe40004000000 */
[----:B------:R-:W-:Y:S01]  /*1710*/  FSEL R5, R11, R5, !P0 ;  /* 0x000000050b057208 */ /* 0x000fe20004000000 */
[----:B------:R-:W-:Y:S06]  /*1720*/  BRA `(.L_x_13) ;  /* 0x0000000000547947 */ /* 0x000fec0003800000 */
.L_x_12:
[----:B------:R-:W-:-:S14]  /*1730*/  DSETP.NAN.AND P0, PT, R6, R6, PT ;  /* 0x000000060600722a */ /* 0x000fdc0003f08000 */
[----:B------:R-:W-:Y:S05]  /*1740*/  @P0 BRA `(.L_x_14) ;  /* 0x0000000000440947 */ /* 0x000fea0003800000 */
[----:B------:R-:W-:-:S14]  /*1750*/  DSETP.NAN.AND P0, PT, R2, R2, PT ;  /* 0x000000020200722a */ /* 0x000fdc0003f08000 */
[----:B------:R-:W-:Y:S05]  /*1760*/  @P0 BRA `(.L_x_15) ;  /* 0x0000000000300947 */ /* 0x000fea0003800000 */
[----:B------:R-:W-:Y:S01]  /*1770*/  ISETP.NE.AND P0, PT, R17, R0, PT ;  /* 0x000000001100720c */ /* 0x000fe20003f05270 */
[----:B------:R-:W-:Y:S02]  /*1780*/  IMAD.MOV.U32 R4, RZ, RZ, 0x0 ;  /* 0x00000000ff047424 */ /* 0x000fe400078e00ff */
[----:B------:R-:W-:-:S10]  /*1790*/  IMAD.MOV.U32 R5, RZ, RZ, -0x80000 ;  /* 0xfff80000ff057424 */ /* 0x000fd400078e00ff */
[----:B------:R-:W-:Y:S05]  /*17a0*/  @!P0 BRA `(.L_x_13) ;  /* 0x0000000000348947 */ /* 0x000fea0003800000 */
[----:B------:R-:W-:Y:S02]  /*17b0*/  ISETP.NE.AND P0, PT, R17, 0x7ff00000, PT ;  /* 0x7ff000001100780c */ /* 0x000fe40003f05270 */
[----:B------:R-:W-:Y:S02]  /*17c0*/  LOP3.LUT R5, R7, 0x80000000, R3, 0x48, !PT ;  /* 0x8000000007057812 */ /* 0x000fe400078e4803 */
[----:B------:R-:W-:-:S13]  /*17d0*/  ISETP.EQ.OR P0, PT, R0, RZ, !P0 ;  /* 0x000000ff0000720c */ /* 0x000fda0004702670 */
[----:B------:R-:W-:Y:S01]  /*17e0*/  @P0 LOP3.LUT R0, R5, 0x7ff00000, RZ, 0xfc, !PT ;  /* 0x7ff0000005000812 */ /* 0x000fe200078efcff */
[----:B------:R-:W-:Y:S02]  /*17f0*/  @!P0 IMAD.MOV.U32 R4, RZ, RZ, RZ ;  /* 0x000000ffff048224 */ /* 0x000fe400078e00ff */
[----:B------:R-:W-:Y:S02]  /*1800*/  @P0 IMAD.MOV.U32 R4, RZ, RZ, RZ ;  /* 0x000000ffff040224 */ /* 0x000fe400078e00ff */
[----:B------:R-:W-:Y:S01]  /*1810*/  @P0 IMAD.MOV.U32 R5, RZ, RZ, R0 ;  /* 0x000000ffff050224 */ /* 0x000fe200078e0000 */
[----:B------:R-:W-:Y:S06]  /*1820*/  BRA `(.L_x_13) ;  /* 0x0000000000147947 */ /* 0x000fec0003800000 */
.L_x_15:
[----:B------:R-:W-:Y:S01]  /*1830*/  LOP3.LUT R5, R3, 0x80000, RZ, 0xfc, !PT ;  /* 0x0008000003057812 */ /* 0x000fe200078efcff */
[----:B------:R-:W-:Y:S01]  /*1840*/  IMAD.MOV.U32 R4, RZ, RZ, R2 ;  /* 0x000000ffff047224 */ /* 0x000fe200078e0002 */
[----:B------:R-:W-:Y:S06]  /*1850*/  BRA `(.L_x_13) ;  /* 0x0000000000087947 */ /* 0x000fec0003800000 */
.L_x_14:
[----:B------:R-:W-:Y:S01]  /*1860*/  LOP3.LUT R5, R7, 0x80000, RZ, 0xfc, !PT ;  /* 0x0008000007057812 */ /* 0x000fe200078efcff */
[----:B------:R-:W-:-:S07]  /*1870*/  IMAD.MOV.U32 R4, RZ, RZ, R6 ;  /* 0x000000ffff047224 */ /* 0x000fce00078e0006 */
.L_x_13:
[----:B------:R-:W-:Y:S05]  /*1880*/  BSYNC.RECONVERGENT B0 ;  /* 0x0000000000007941 */ /* 0x000fea0003800200 */
.L_x_11:
[----:B------:R-:W2:Y:S04]  /*1890*/  LDL R2, [R1] ;  /* 0x0000000001027983 */ /* 0x000ea80000100800 */
        /* <DEDUP_REMOVED lines=8> */
        .type           $_Z11perform_fftP7double2i$__internal_trig_reduction_slowpathd,@function
        .size           $_Z11perform_fftP7double2i$__internal_trig_reduction_slowpathd,(.L_x_27 - $_Z11perform_fftP7double2i$__internal_trig_reduction_slowpathd)
$_Z11perform_fftP7double2i$__internal_trig_reduction_slowpathd:
[----:B------:R-:W-:-:S05]  /*1920*/  VIADD R1, R1, 0xffffffb0 ;  /* 0xffffffb001017836 */ /* 0x000fca0000000000 */
[----:B------:R0:W-:Y:S04]  /*1930*/  STL [R1+0x48], R27 ;  /* 0x0000481b01007387 */ /* 0x0001e80000100800 */
[----:B------:R0:W-:Y:S04]  /*1940*/  STL [R1+0x44], R25 ;  /* 0x0000441901007387 */ /* 0x0001e80000100800 */
[----:B------:R0:W-:Y:S04]  /*1950*/  STL [R1+0x40], R23 ;  /* 0x0000401701007387 */ /* 0x0001e80000100800 */
[----:B------:R0:W-:Y:S04]  /*1960*/  STL [R1+0x3c], R22 ;  /* 0x00003c1601007387 */ /* 0x0001e80000100800 */
[----:B------:R0:W-:Y:S04]  /*1970*/  STL [R1+0x38], R19 ;  /* 0x0000381301007387 */ /* 0x0001e80000100800 */
[----:B------:R0:W-:Y:S04]  /*1980*/  STL [R1+0x34], R18 ;  /* 0x0000341201007387 */ /* 0x0001e80000100800 */
[----:B------:R0:W-:Y:S04]  /*1990*/  STL [R1+0x30], R17 ;  /* 0x0000301101007387 */ /* 0x0001e80000100800 */
[----:B------:R0:W-:Y:S04]  /*19a0*/  STL [R1+0x2c], R16 ;  /* 0x00002c1001007387 */ /* 0x0001e80000100800 */
[----:B------:R0:W-:Y:S01]  /*19b0*/  STL [R1+0x28], R2 ;  /* 0x0000280201007387 */ /* 0x0001e20000100800 */
[----:B------:R-:W-:Y:S01]  /*19c0*/  SHF.R.U32.HI R10, RZ, 0x14, R5 ;  /* 0x00000014ff0a7819 */ /* 0x000fe20000011605 */
[----:B------:R-:W-:Y:S01]  /*19d0*/  BSSY.RECONVERGENT B0, `(.L_x_16) ;  /* 0x0000096000007945 */ /* 0x000fe20003800200 */
[----:B------:R-:W-:-:S02]  /*19e0*/  IMAD.MOV.U32 R6, RZ, RZ, RZ ;  /* 0x000000ffff067224 */ /* 0x000fc400078e00ff */
[----:B------:R-:W-:-:S04]  /*19f0*/  LOP3.LUT R0, R10, 0x7ff, RZ, 0xc0, !PT ;  /* 0x000007ff0a007812 */ /* 0x000fc800078ec0ff */
[----:B------:R-:W-:-:S13]  /*1a00*/  ISETP.NE.AND P0, PT, R0, 0x7ff, PT ;  /* 0x000007ff0000780c */ /* 0x000fda0003f05270 */
[----:B0-----:R-:W-:Y:S05]  /*1a10*/  @!P0 BRA `(.L_x_17) ;  /* 0x0000000800448947 */ /* 0x001fea0003800000 */
[----:B------:R-:W-:Y:S01]  /*1a20*/  VIADD R0, R0, 0xfffffc00 ;  /* 0xfffffc0000007836 */ /* 0x000fe20000000000 */
[----:B------:R-:W-:Y:S01]  /*1a30*/  BSSY.RECONVERGENT B1, `(.L_x_18) ;  /* 0x000002e000017945 */ /* 0x000fe20003800200 */
[----:B------:R-:W-:-:S03]  /*1a40*/  CS2R R22, SRZ ;  /* 0x0000000000167805 */ /* 0x000fc6000001ff00 */
[----:B------:R-:W-:Y:S02]  /*1a50*/  SHF.R.U32.HI R19, RZ, 0x6, R0 ;  /* 0x00000006ff137819 */ /* 0x000fe40000011600 */
[----:B------:R-:W-:Y:S02]  /*1a60*/  ISETP.GE.U32.AND P0, PT, R0, 0x80, PT ;  /* 0x000000800000780c */ /* 0x000fe40003f06070 */
[C---:B------:R-:W-:Y:S02]  /*1a70*/  IADD3 R0, PT, PT, -R19.reuse, 0x13, RZ ;  /* 0x0000001313007810 */ /* 0x040fe40007ffe1ff */
[----:B------:R-:W-:Y:S02]  /*1a80*/  IADD3 R6, PT, PT, -R19, 0xf, RZ ;  /* 0x0000000f13067810 */ /* 0x000fe40007ffe1ff */
[----:B------:R-:W-:-:S04]  /*1a90*/  SEL R12, R0, 0x12, P0 ;  /* 0x00000012000c7807 */ /* 0x000fc80000000000 */
[----:B------:R-:W-:-:S13]  /*1aa0*/  ISETP.GE.AND P0, PT, R6, R12, PT ;  /* 0x0000000c0600720c */ /* 0x000fda0003f06270 */
[----:B------:R-:W-:Y:S05]  /*1ab0*/  @P0 BRA `(.L_x_19) ;  /* 0x0000000000940947 */ /* 0x000fea0003800000 */
[----:B------:R-:W0:Y:S01]  /*1ac0*/  LDC.64 R14, c[0x0][0x358] ;  /* 0x0000d600ff0e7b82 */ /* 0x000e220000000a00 */
[C---:B------:R-:W-:Y:S01]  /*1ad0*/  SHF.L.U64.HI R7, R4.reuse, 0xb, R5 ;  /* 0x0000000b04077819 */ /* 0x040fe20000010205 */
[----:B------:R-:W-:Y:S01]  /*1ae0*/  BSSY.RECONVERGENT B2, `(.L_x_20) ;  /* 0x0000021000027945 */ /* 0x000fe20003800200 */
[----:B------:R-:W-:Y:S01]  /*1af0*/  IMAD.SHL.U32 R17, R4, 0x800, RZ ;  /* 0x0000080004117824 */ /* 0x000fe200078e00ff */
[----:B------:R-:W-:Y:S01]  /*1b00*/  IADD3 R0, PT, PT, RZ, -R19, -R12 ;  /* 0x80000013ff007210 */ /* 0x000fe20007ffe80c */
[----:B------:R-:W-:Y:S01]  /*1b10*/  IMAD.MOV.U32 R11, RZ, RZ, R6 ;  /* 0x000000ffff0b7224 */ /* 0x000fe200078e0006 */
[----:B------:R-:W-:Y:S01]  /*1b20*/  CS2R R22, SRZ ;  /* 0x0000000000167805 */ /* 0x000fe2000001ff00 */
[----:B------:R-:W-:Y:S01]  /*1b30*/  IMAD.MOV.U32 R4, RZ, RZ, RZ ;  /* 0x000000ffff047224 */ /* 0x000fe200078e00ff */
[----:B------:R-:W1:Y:S01]  /*1b40*/  LDC.64 R2, c[0x4][RZ] ;  /* 0x01000000ff027b82 */ /* 0x000e620000000a00 */
[----:B------:R-:W-:-:S07]  /*1b50*/  LOP3.LUT R25, R7, 0x80000000, RZ, 0xfc, !PT ;  /* 0x8000000007197812 */ /* 0x000fce00078efcff */
.L_x_21:
[----:B0-----:R-:W-:Y:S01]  /*1b60*/  R2UR UR4, R14 ;  /* 0x000000000e0472ca */ /* 0x001fe200000e0000 */
[----:B-1----:R-:W-:Y:S01]  /*1b70*/  IMAD.WIDE R6, R11, 0x8, R2 ;  /* 0x000000080b067825 */ /* 0x002fe200078e0202 */
[----:B------:R-:W-:-:S13]  /*1b80*/  R2UR UR5, R15 ;  /* 0x000000000f0572ca */ /* 0x000fda00000e0000 */
[----:B------:R-:W2:Y:S01]  /*1b90*/  LDG.E.64.CONSTANT R6, desc[UR4][R6.64] ;  /* 0x0000000406067981 */ /* 0x000ea2000c1e9b00 */
[----:B------:R-:W-:Y:S02]  /*1ba0*/  VIADD R0, R0, 0x1 ;  /* 0x0000000100007836 */ /* 0x000fe40000000000 */
[----:B------:R-:W-:Y:S02]  /*1bb0*/  VIADD R11, R11, 0x1 ;  /* 0x000000010b0b7836 */ /* 0x000fe40000000000 */
[----:B--2---:R-:W-:-:S04]  /*1bc0*/  IMAD.WIDE.U32 R8, P2, R6, R17, R22 ;  /* 0x0000001106087225 */ /* 0x004fc80007840016 */
[----:B------:R-:W-:Y:S02]  /*1bd0*/  IMAD R13, R6, R25, RZ ;  /* 0x00000019060d7224 */ /* 0x000fe400078e02ff */
[CC--:B------:R-:W-:Y:S02]  /*1be0*/  IMAD R16, R7.reuse, R17.reuse, RZ ;  /* 0x0000001107107224 */ /* 0x0c0fe400078e02ff */
[----:B------:R-:W-:Y:S01]  /*1bf0*/  IMAD.HI.U32 R23, R7, R17, RZ ;  /* 0x0000001107177227 */ /* 0x000fe200078e00ff */
[----:B------:R-:W-:-:S03]  /*1c00*/  IADD3 R9, P0, PT, R13, R9, RZ ;  /* 0x000000090d097210 */ /* 0x000fc60007f1e0ff */
[----:B------:R-:W-:Y:S01]  /*1c10*/  IMAD R13, R4, 0x8, R1 ;  /* 0x00000008040d7824 */ /* 0x000fe200078e0201 */
[----:B------:R-:W-:Y:S01]  /*1c20*/  IADD3 R9, P1, PT, R16, R9, RZ ;  /* 0x0000000910097210 */ /* 0x000fe20007f3e0ff */
[----:B------:R-:W-:-:S04]  /*1c30*/  IMAD.HI.U32 R16, R6, R25, RZ ;  /* 0x0000001906107227 */ /* 0x000fc800078e00ff */
[----:B------:R-:W-:Y:S01]  /*1c40*/  IMAD.X R6, RZ, RZ, R16, P2 ;  /* 0x000000ffff067224 */ /* 0x000fe200010e0610 */
[----:B------:R2:W-:Y:S01]  /*1c50*/  STL.64 [R13], R8 ;  /* 0x000000080d007387 */ /* 0x0005e20000100a00 */
[----:B------:R-:W-:-:S03]  /*1c60*/  IMAD.HI.U32 R16, R7, R25, RZ ;  /* 0x0000001907107227 */ /* 0x000fc600078e00ff */
[----:B------:R-:W-:Y:S01]  /*1c70*/  IADD3.X R6, P0, PT, R23, R6, RZ, P0, !PT ;  /* 0x0000000617067210 */ /* 0x000fe2000071e4ff */
[----:B------:R-:W-:Y:S02]  /*1c80*/  IMAD R7, R7, R25, RZ ;  /* 0x0000001907077224 */ /* 0x000fe400078e02ff */
[----:B------:R-:W-:-:S03]  /*1c90*/  VIADD R4, R4, 0x1 ;  /* 0x0000000104047836 */ /* 0x000fc60000000000 */
[----:B------:R-:W-:Y:S01]  /*1ca0*/  IADD3.X R22, P1, PT, R7, R6, RZ, P1, !PT ;  /* 0x0000000607167210 */ /* 0x000fe20000f3e4ff */
[----:B------:R-:W-:Y:S01]  /*1cb0*/  IMAD.X R6, RZ, RZ, R16, P0 ;  /* 0x000000ffff067224 */ /* 0x000fe200000e0610 */
[----:B------:R-:W-:-:S03]  /*1cc0*/  ISETP.NE.AND P0, PT, R0, -0xf, PT ;  /* 0xfffffff10000780c */ /* 0x000fc60003f05270 */
[----:B------:R-:W-:-:S10]  /*1cd0*/  IMAD.X R23, RZ, RZ, R6, P1 ;  /* 0x000000ffff177224 */ /* 0x000fd400008e0606 */
[----:B--2---:R-:W-:Y:S05]  /*1ce0*/  @P0 BRA `(.L_x_21) ;  /* 0xfffffffc009c0947 */ /* 0x004fea000383ffff */
[----:B------:R-:W-:Y:S05]  /*1cf0*/  BSYNC.RECONVERGENT B2 ;  /* 0x0000000000027941 */ /* 0x000fea0003800200 */
.L_x_20:
[----:B------:R-:W-:-:S07]  /*1d00*/  IMAD.MOV.U32 R6, RZ, RZ, R12 ;  /* 0x000000ffff067224 */ /* 0x000fce00078e000c */
.L_x_19:
[----:B------:R-:W-:Y:S05]  /*1d10*/  BSYNC.RECONVERGENT B1 ;  /* 0x0000000000017941 */ /* 0x000fea0003800200 */
.L_x_18:
[----:B------:R-:W-:Y:S01]  /*1d20*/  LOP3.LUT P0, R27, R10, 0x3f, RZ, 0xc0, !PT ;  /* 0x0000003f0a1b7812 */ /* 0x000fe2000780c0ff */
[----:B------:R-:W-:-:S04]  /*1d30*/  IMAD.IADD R0, R19, 0x1, R6 ;  /* 0x0000000113007824 */ /* 0x000fc800078e0206 */
[----:B------:R-:W-:-:S05]  /*1d40*/  IMAD.U32 R25, R0, 0x8, R1 ;  /* 0x0000000800197824 */ /* 0x000fca00078e0001 */
[----:B------:R0:W-:Y:S04]  /*1d50*/  STL.64 [R25+-0x78], R22 ;  /* 0xffff881619007387 */ /* 0x0001e80000100a00 */
[----:B------:R-:W2:Y:S04]  /*1d60*/  @P0 LDL.64 R8, [R1+0x8] ;  /* 0x0000080001080983 */ /* 0x000ea80000100a00 */
[----:B------:R-:W3:Y:S04]  /*1d70*/  LDL.64 R18, [R1+0x10] ;  /* 0x0000100001127983 */ /* 0x000ee80000100a00 */
[----:B------:R-:W4:Y:S01]  /*1d80*/  LDL.64 R2, [R1+0x18] ;  /* 0x0000180001027983 */ /* 0x000f220000100a00 */
[----:B------:R-:W-:Y:S01]  /*1d90*/  @P0 LOP3.LUT R0, R27, 0x3f, RZ, 0x3c, !PT ;  /* 0x0000003f1b000812 */ /* 0x000fe200078e3cff */
[----:B------:R-:W-:Y:S01]  /*1da0*/  BSSY.RECONVERGENT B1, `(.L_x_22) ;  /* 0x0000034000017945 */ /* 0x000fe20003800200 */
[----:B--2---:R-:W-:-:S02]  /*1db0*/  @P0 SHF.R.U64 R7, R8, 0x1, R9 ;  /* 0x0000000108070819 */ /* 0x004fc40000001209 */
[----:B------:R-:W-:Y:S02]  /*1dc0*/  @P0 SHF.R.U32.HI R9, RZ, 0x1, R9 ;  /* 0x00000001ff090819 */ /* 0x000fe40000011609 */
[CC--:B---3--:R-:W-:Y:S02]  /*1dd0*/  @P0 SHF.L.U32 R11, R18.reuse, R27.reuse, RZ ;  /* 0x0000001b120b0219 */ /* 0x0c8fe400000006ff */
[----:B------:R-:W-:Y:S02]  /*1de0*/  @P0 SHF.R.U64 R4, R7, R0, R9 ;  /* 0x0000000007040219 */ /* 0x000fe40000001209 */
[--C-:B------:R-:W-:Y:S02]  /*1df0*/  @P0 SHF.R.U32.HI R17, RZ, 0x1, R19.reuse ;  /* 0x00000001ff110819 */ /* 0x100fe40000011613 */
[C-C-:B------:R-:W-:Y:S02]  /*1e00*/  @P0 SHF.R.U64 R15, R18.reuse, 0x1, R19.reuse ;  /* 0x00000001120f0819 */ /* 0x140fe40000001213 */
[----:B------:R-:W-:-:S02]  /*1e10*/  @P0 SHF.L.U64.HI R13, R18, R27, R19 ;  /* 0x0000001b120d0219 */ /* 0x000fc40000010213 */
[----:B------:R-:W-:Y:S02]  /*1e20*/  @P0 SHF.R.U32.HI R6, RZ, R0, R9 ;  /* 0x00000000ff060219 */ /* 0x000fe40000011609 */
[----:B------:R-:W-:Y:S02]  /*1e30*/  @P0 LOP3.LUT R18, R11, R4, RZ, 0xfc, !PT ;  /* 0x000000040b120212 */ /* 0x000fe400078efcff */
[-C--:B----4-:R-:W-:Y:S02]  /*1e40*/  @P0 SHF.L.U32 R7, R2, R27.reuse, RZ ;  /* 0x0000001b02070219 */ /* 0x090fe400000006ff */
[----:B------:R-:W-:Y:S01]  /*1e50*/  @P0 SHF.R.U64 R8, R15, R0, R17 ;  /* 0x000000000f080219 */ /* 0x000fe20000001211 */
[----:B------:R-:W-:Y:S01]  /*1e60*/  IMAD.SHL.U32 R9, R18, 0x4, RZ ;  /* 0x0000000412097824 */ /* 0x000fe200078e00ff */
[----:B------:R-:W-:Y:S02]  /*1e70*/  @P0 LOP3.LUT R19, R13, R6, RZ, 0xfc, !PT ;  /* 0x000000060d130212 */ /* 0x000fe400078efcff */
[----:B------:R-:W-:-:S02]  /*1e80*/  @P0 SHF.L.U64.HI R11, R2, R27, R3 ;  /* 0x0000001b020b0219 */ /* 0x000fc40000010203 */
[----:B------:R-:W-:Y:S02]  /*1e90*/  @P0 SHF.R.U32.HI R0, RZ, R0, R17 ;  /* 0x00000000ff000219 */ /* 0x000fe40000011611 */
[----:B------:R-:W-:Y:S02]  /*1ea0*/  @P0 LOP3.LUT R2, R7, R8, RZ, 0xfc, !PT ;  /* 0x0000000807020212 */ /* 0x000fe400078efcff */
[----:B------:R-:W-:Y:S02]  /*1eb0*/  SHF.L.U64.HI R15, R18, 0x2, R19 ;  /* 0x00000002120f7819 */ /* 0x000fe40000010213 */
[----:B------:R-:W-:Y:S02]  /*1ec0*/  @P0 LOP3.LUT R3, R11, R0, RZ, 0xfc, !PT ;  /* 0x000000000b030212 */ /* 0x000fe400078efcff */
[----:B------:R-:W-:Y:S02]  /*1ed0*/  SHF.L.W.U32.HI R19, R19, 0x2, R2 ;  /* 0x0000000213137819 */ /* 0x000fe40000010e02 */
[----:B------:R-:W-:-:S02]  /*1ee0*/  IADD3 RZ, P0, PT, RZ, -R9, RZ ;  /* 0x80000009ffff7210 */ /* 0x000fc40007f1e0ff */
[----:B------:R-:W-:Y:S02]  /*1ef0*/  LOP3.LUT R0, RZ, R15, RZ, 0x33, !PT ;  /* 0x0000000fff007212 */ /* 0x000fe400078e33ff */
[----:B------:R-:W-:Y:S02]  /*1f00*/  SHF.L.W.U32.HI R2, R2, 0x2, R3 ;  /* 0x0000000202027819 */ /* 0x000fe40000010e03 */
[----:B------:R-:W-:Y:S02]  /*1f10*/  LOP3.LUT R4, RZ, R19, RZ, 0x33, !PT ;  /* 0x00000013ff047212 */ /* 0x000fe400078e33ff */
[----:B------:R-:W-:Y:S02]  /*1f20*/  IADD3.X R0, P0, PT, RZ, R0, RZ, P0, !PT ;  /* 0x00000000ff007210 */ /* 0x000fe4000071e4ff */
[----:B------:R-:W-:Y:S02]  /*1f30*/  LOP3.LUT R6, RZ, R2, RZ, 0x33, !PT ;  /* 0x00000002ff067212 */ /* 0x000fe400078e33ff */
[----:B------:R-:W-:-:S02]  /*1f40*/  IADD3.X R4, P1, PT, RZ, R4, RZ, P0, !PT ;  /* 0x00000004ff047210 */ /* 0x000fc4000073e4ff */
[----:B------:R-:W-:-:S03]  /*1f50*/  ISETP.GT.U32.AND P2, PT, R19, -0x1, PT ;  /* 0xffffffff1300780c */ /* 0x000fc60003f44070 */
[----:B------:R-:W-:Y:S01]  /*1f60*/  IMAD.X R7, RZ, RZ, R6, P1 ;  /* 0x000000ffff077224 */ /* 0x000fe200008e0606 */
[----:B------:R-:W-:-:S04]  /*1f70*/  ISETP.GT.AND.EX P0, PT, R2, -0x1, PT, P2 ;  /* 0xffffffff0200780c */ /* 0x000fc80003f04320 */
[----:B------:R-:W-:Y:S02]  /*1f80*/  SEL R13, R2, R7, P0 ;  /* 0x00000007020d7207 */ /* 0x000fe40000000000 */
[----:B------:R-:W-:Y:S02]  /*1f90*/  SEL R11, R19, R4, P0 ;  /* 0x00000004130b7207 */ /* 0x000fe40000000000 */
[----:B------:R-:W-:-:S04]  /*1fa0*/  ISETP.NE.U32.AND P1, PT, R13, RZ, PT ;  /* 0x000000ff0d00720c */ /* 0x000fc80003f25070 */
[----:B------:R-:W-:Y:S01]  /*1fb0*/  SEL R4, R11, R13, !P1 ;  /* 0x0000000d0b047207 */ /* 0x000fe20004800000 */
[----:B------:R-:W-:-:S05]  /*1fc0*/  @!P0 IMAD.MOV R9, RZ, RZ, -R9 ;  /* 0x000000ffff098224 */ /* 0x000fca00078e0a09 */
[----:B------:R-:W1:Y:S02]  /*1fd0*/  FLO.U32 R4, R4 ;  /* 0x0000000400047300 */ /* 0x000e6400000e0000 */
[C---:B-1----:R-:W-:Y:S02]  /*1fe0*/  IADD3 R6, PT, PT, -R4.reuse, 0x1f, RZ ;  /* 0x0000001f04067810 */ /* 0x042fe40007ffe1ff */
[----:B------:R-:W-:-:S03]  /*1ff0*/  IADD3 R8, PT, PT, -R4, 0x3f, RZ ;  /* 0x0000003f04087810 */ /* 0x000fc60007ffe1ff */
[----:B------:R-:W-:Y:S01]  /*2000*/  @P1 IMAD.MOV R8, RZ, RZ, R6 ;  /* 0x000000ffff081224 */ /* 0x000fe200078e0206 */
[----:B------:R-:W-:-:S04]  /*2010*/  SEL R6, R15, R0, P0 ;  /* 0x000000000f067207 */ /* 0x000fc80000000000 */
[----:B------:R-:W-:-:S13]  /*2020*/  ISETP.NE.AND P1, PT, R8, RZ, PT ;  /* 0x000000ff0800720c */ /* 0x000fda0003f25270 */
[----:B0-----:R-:W-:Y:S05]  /*2030*/  @!P1 BRA `(.L_x_23) ;  /* 0x0000000000289947 */ /* 0x001fea0003800000 */
[C---:B------:R-:W-:Y:S02]  /*2040*/  LOP3.LUT R0, R8.reuse, 0x3f, RZ, 0xc0, !PT ;  /* 0x0000003f08007812 */ /* 0x040fe400078ec0ff */
[--C-:B------:R-:W-:Y:S02]  /*2050*/  SHF.R.U64 R7, R9, 0x1, R6.reuse ;  /* 0x0000000109077819 */ /* 0x100fe40000001206 */
[----:B------:R-:W-:Y:S02]  /*2060*/  SHF.R.U32.HI R9, RZ, 0x1, R6 ;  /* 0x00000001ff097819 */ /* 0x000fe40000011606 */
[----:B------:R-:W-:Y:S02]  /*2070*/  LOP3.LUT R4, R8, 0x3f, RZ, 0xc, !PT ;  /* 0x0000003f08047812 */ /* 0x000fe400078e0cff */
[CC--:B------:R-:W-:Y:S02]  /*2080*/  SHF.L.U64.HI R13, R11.reuse, R0.reuse, R13 ;  /* 0x000000000b0d7219 */ /* 0x0c0fe4000001020d */
[----:B------:R-:W-:-:S02]  /*2090*/  SHF.L.U32 R11, R11, R0, RZ ;  /* 0x000000000b0b7219 */ /* 0x000fc400000006ff */
[-CC-:B------:R-:W-:Y:S02]  /*20a0*/  SHF.R.U64 R0, R7, R4.reuse, R9.reuse ;  /* 0x0000000407007219 */ /* 0x180fe40000001209 */
[----:B------:R-:W-:Y:S02]  /*20b0*/  SHF.R.U32.HI R4, RZ, R4, R9 ;  /* 0x00000004ff047219 */ /* 0x000fe40000011609 */
[----:B------:R-:W-:Y:S02]  /*20c0*/  LOP3.LUT R11, R11, R0, RZ, 0xfc, !PT ;  /* 0x000000000b0b7212 */ /* 0x000fe400078efcff */
[----:B------:R-:W-:-:S07]  /*20d0*/  LOP3.LUT R13, R13, R4, RZ, 0xfc, !PT ;  /* 0x000000040d0d7212 */ /* 0x000fce00078efcff */
.L_x_23:
[----:B------:R-:W-:Y:S05]  /*20e0*/  BSYNC.RECONVERGENT B1 ;  /* 0x0000000000017941 */ /* 0x000fea0003800200 */
.L_x_22:
[----:B------:R-:W-:-:S04]  /*20f0*/  IMAD.WIDE.U32 R14, R11, 0x2168c235, RZ ;  /* 0x2168c2350b0e7825 */ /* 0x000fc800078e00ff */
[----:B------:R-:W-:Y:S01]  /*2100*/  IMAD.MOV.U32 R6, RZ, RZ, R15 ;  /* 0x000000ffff067224 */ /* 0x000fe200078e000f */
[----:B------:R-:W-:Y:S01]  /*2110*/  IADD3 RZ, P1, PT, R14, R14, RZ ;  /* 0x0000000e0eff7210 */ /* 0x000fe20007f3e0ff */
[----:B------:R-:W-:Y:S02]  /*2120*/  IMAD.MOV.U32 R7, RZ, RZ, RZ ;  /* 0x000000ffff077224 */ /* 0x000fe400078e00ff */
[----:B------:R-:W-:-:S04]  /*2130*/  IMAD.HI.U32 R0, R13, -0x36f0255e, RZ ;  /* 0xc90fdaa20d007827 */ /* 0x000fc800078e00ff */
[----:B------:R-:W-:-:S04]  /*2140*/  IMAD.WIDE.U32 R6, R11, -0x36f0255e, R6 ;  /* 0xc90fdaa20b067825 */ /* 0x000fc800078e0006 */
[----:B------:R-:W-:-:S04]  /*2150*/  IMAD.WIDE.U32 R6, P2, R13, 0x2168c235, R6 ;  /* 0x2168c2350d067825 */ /* 0x000fc80007840006 */
[----:B------:R-:W-:Y:S01]  /*2160*/  IMAD R13, R13, -0x36f0255e, RZ ;  /* 0xc90fdaa20d0d7824 */ /* 0x000fe200078e02ff */
[----:B------:R-:W-:Y:S01]  /*2170*/  IADD3.X RZ, P1, PT, R6, R6, RZ, P1, !PT ;  /* 0x0000000606ff7210 */ /* 0x000fe20000f3e4ff */
[----:B------:R-:W-:-:S03]  /*2180*/  IMAD.X R0, RZ, RZ, R0, P2 ;  /* 0x000000ffff007224 */ /* 0x000fc600010e0600 */
[----:B------:R-:W-:-:S04]  /*2190*/  IADD3 R4, P2, PT, R13, R7, RZ ;  /* 0x000000070d047210 */ /* 0x000fc80007f5e0ff */
[C---:B------:R-:W-:Y:S01]  /*21a0*/  ISETP.GT.U32.AND P3, PT, R4.reuse, RZ, PT ;  /* 0x000000ff0400720c */ /* 0x040fe20003f64070 */
[----:B------:R-:W-:Y:S01]  /*21b0*/  IMAD.X R0, RZ, RZ, R0, P2 ;  /* 0x000000ffff007224 */ /* 0x000fe200010e0600 */
[----:B------:R-:W-:-:S04]  /*21c0*/  IADD3.X R7, P2, PT, R4, R4, RZ, P1, !PT ;  /* 0x0000000404077210 */ /* 0x000fc80000f5e4ff */
[C---:B------:R-:W-:Y:S01]  /*21d0*/  ISETP.GT.AND.EX P1, PT, R0.reuse, RZ, PT, P3 ;  /* 0x000000ff0000720c */ /* 0x040fe20003f24330 */
[----:B------:R-:W-:-:S03]  /*21e0*/  IMAD.X R9, R0, 0x1, R0, P2 ;  /* 0x0000000100097824 */ /* 0x000fc600010e0600 */
[----:B------:R-:W-:Y:S02]  /*21f0*/  SEL R4, R7, R4, P1 ;  /* 0x0000000407047207 */ /* 0x000fe40000800000 */
[----:B------:R-:W-:Y:S02]  /*2200*/  SEL R7, R9, R0, P1 ;  /* 0x0000000009077207 */ /* 0x000fe40000800000 */
[----:B------:R-:W-:Y:S02]  /*2210*/  IADD3 R4, P2, PT, R4, 0x1, RZ ;  /* 0x0000000104047810 */ /* 0x000fe40007f5e0ff */
[----:B------:R-:W-:Y:S02]  /*2220*/  SEL R9, RZ, 0xffffffff, !P1 ;  /* 0xffffffffff097807 */ /* 0x000fe40004800000 */
[----:B------:R-:W-:Y:S01]  /*2230*/  LOP3.LUT P1, R5, R5, 0x80000000, RZ, 0xc0, !PT ;  /* 0x8000000005057812 */ /* 0x000fe2000782c0ff */
[----:B------:R-:W-:Y:S02]  /*2240*/  IMAD.X R7, RZ, RZ, R7, P2 ;  /* 0x000000ffff077224 */ /* 0x000fe400010e0607 */
[----:B------:R-:W-:Y:S01]  /*2250*/  IMAD.IADD R0, R9, 0x1, -R8 ;  /* 0x0000000109007824 */ /* 0x000fe200078e0a08 */
[----:B------:R-:W-:-:S02]  /*2260*/  SHF.R.U32.HI R9, RZ, 0x1e, R3 ;  /* 0x0000001eff097819 */ /* 0x000fc40000011603 */
[----:B------:R-:W-:Y:S01]  /*2270*/  SHF.R.U64 R4, R4, 0xa, R7 ;  /* 0x0000000a04047819 */ /* 0x000fe20000001207 */
[----:B------:R-:W-:Y:S01]  /*2280*/  IMAD.SHL.U32 R0, R0, 0x100000, RZ ;  /* 0x0010000000007824 */ /* 0x000fe200078e00ff */
[----:B------:R-:W-:Y:S02]  /*2290*/  LEA.HI R6, R2, R9, RZ, 0x1 ;  /* 0x0000000902067211 */ /* 0x000fe400078f08ff */
[----:B------:R-:W-:Y:S02]  /*22a0*/  IADD3 R4, P2, PT, R4, 0x1, RZ ;  /* 0x0000000104047810 */ /* 0x000fe40007f5e0ff */
[----:B------:R-:W-:Y:S01]  /*22b0*/  @!P0 LOP3.LUT R5, R5, 0x80000000, RZ, 0x3c, !PT ;  /* 0x8000000005058812 */ /* 0x000fe200078e3cff */
[----:B------:R-:W-:Y:S01]  /*22c0*/  @P1 IMAD.MOV R6, RZ, RZ, -R6 ;  /* 0x000000ffff061224 */ /* 0x000fe200078e0a06 */
[----:B------:R-:W-:-:S04]  /*22d0*/  LEA.HI.X R7, R7, RZ, RZ, 0x16, P2 ;  /* 0x000000ff07077211 */ /* 0x000fc800010fb4ff */
[--C-:B------:R-:W-:Y:S02]  /*22e0*/  SHF.R.U64 R4, R4, 0x1, R7.reuse ;  /* 0x0000000104047819 */ /* 0x100fe40000001207 */
[----:B------:R-:W-:Y:S02]  /*22f0*/  SHF.R.U32.HI R3, RZ, 0x1, R7 ;  /* 0x00000001ff037819 */ /* 0x000fe40000011607 */
[----:B------:R-:W-:-:S04]  /*2300*/  IADD3 R4, P2, P3, RZ, RZ, R4 ;  /* 0x000000ffff047210 */ /* 0x000fc80007b5e004 */
[----:B------:R-:W-:-:S04]  /*2310*/  IADD3.X R0, PT, PT, R0, 0x3fe00000, R3, P2, P3 ;  /* 0x3fe0000000007810 */ /* 0x000fc800017e6403 */
[----:B------:R-:W-:-:S07]  /*2320*/  LOP3.LUT R5, R0, R5, RZ, 0xfc, !PT ;  /* 0x0000000500057212 */ /* 0x000fce00078efcff */
.L_x_17:
[----:B------:R-:W-:Y:S05]  /*2330*/  BSYNC.RECONVERGENT B0 ;  /* 0x0000000000007941 */ /* 0x000fea0003800200 */
.L_x_16:
[----:B------:R-:W2:Y:S04]  /*2340*/  LDL R2, [R1+0x28] ;  /* 0x0000280001027983 */ /* 0x000ea80000100800 */
        /* <DEDUP_REMOVED lines=10> */
.L_x_24:
[----:B------:R-:W-:-:S00]  /*23f0*/  BRA `(.L_x_24) ;  /* 0xfffffffc00fc7947 */ /* 0x000fc0000383ffff */
[----:B------:R-:W-:-:S00]  /*2400*/  NOP ;  /* 0x0000000000007918 */ /* 0x000fc00000000000 */
[----:B------:R-:W-:-:S00]  /*2410*/  NOP ;  /* 0x0000000000007918 */ /* 0x000fc00000000000 */
[----:B------:R-:W-:-:S00]  /*2420*/  NOP ;  /* 0x0000000000007918 */ /* 0x000fc00000000000 */
[----:B------:R-:W-:-:S00]  /*2430*/  NOP ;  /* 0x0000000000007918 */ /* 0x000fc00000000000 */
[----:B------:R-:W-:-:S00]  /*2440*/  NOP ;  /* 0x0000000000007918 */ /* 0x000fc00000000000 */
[----:B------:R-:W-:-:S00]  /*2450*/  NOP ;  /* 0x0000000000007918 */ /* 0x000fc00000000000 */
[----:B------:R-:W-:-:S00]  /*2460*/  NOP ;  /* 0x0000000000007918 */ /* 0x000fc00000000000 */
[----:B------:R-:W-:-:S00]  /*2470*/  NOP ;  /* 0x0000000000007918 */ /* 0x000fc00000000000 */
.L_x_27:


//--------------------- .nv.global.init           --------------------------
	.section	.nv.global.init,"aw",@progbits
	.align	16
.nv.global.init:
	.type		__cudart_sin_cos_coeffs,@object
	.size		__cudart_sin_cos_coeffs,(__cudart_i2opi_d - __cudart_sin_cos_coeffs)
__cudart_sin_cos_coeffs:
        /* <DEDUP_REMOVED lines=8> */
	.type		__cudart_i2opi_d,@object
	.size		__cudart_i2opi_d,(.L_0 - __cudart_i2opi_d)
__cudart_i2opi_d:
        /* <DEDUP_REMOVED lines=9> */
.L_0:


//--------------------- .nv.shared.reserved.0     --------------------------
	.section	.nv.shared.reserved.0,"aw",@nobits
	.weak		__nv_reservedSMEM_offset_0_alias
	.size		__nv_reservedSMEM_offset_0_alias, 0, 64
	.other		__nv_reservedSMEM_offset_0_alias,@"STO_CUDA_RESERVED_SHARED STV_DEFAULT"
__nv_reservedSMEM_offset_0_alias:
	.zero		0
	.zero		64


//--------------------- .nv.constant0._Z11perform_fftP7double2i --------------------------
	.section	.nv.constant0._Z11perform_fftP7double2i,"a",@progbits
	.sectionflags	@""
	.align	4
.nv.constant0._Z11perform_fftP7double2i:
	.zero		908


//--------------------- SYMBOLS --------------------------

	.type		.nv.reservedSmem.offset0,@object
	.size		.nv.reservedSmem.offset0,0x4
